	.target	sm_80

	.elftype	@"ET_EXEC"


//--------------------- .note.nv.tkinfo           --------------------------
	.section	.note.nv.tkinfo,"",@"SHT_NOTE"
	.sectionflags	@"SHF_NOTE_NV_TKINFO"
	.tkinfo
        /*0018*/ 	.word	0x00000002
        /*0030*/ 	.string	""
        /*0030*/ 	.string	"ptxas"
        /*0030*/ 	.string	"Cuda compilation tools, release 13.0, V13.0.88"
        /*0030*/ 	.string	"Build cuda_13.0.r13.0/compiler.36424714_0"
        /*0030*/ 	.string	"-v  -suppress-debug-info  -lineinfo  -arch sm_80 "



//--------------------- .note.nv.cuinfo           --------------------------
	.section	.note.nv.cuinfo,"",@"SHT_NOTE"
	.sectionflags	@"SHF_NOTE_NV_CUINFO"
        /*0018*/ 	.short	0x0002
        /*001a*/ 	.short	0x0050
        /*001c*/ 	.short	0x0082
	.zero		2


//--------------------- .nv.info                  --------------------------
	.section	.nv.info,"",@"SHT_CUDA_INFO"
	.align	4


	//----- nvinfo : EIATTR_REGCOUNT
	.align		4
        /*0000*/ 	.byte	0x04, 0x2f
        /*0002*/ 	.short	(.L_2 - .L_1)
	.align		4
.L_1:
        /*0004*/ 	.word	index@(attn_fwd)
        /*0008*/ 	.word	0x000000b2


	//----- nvinfo : EIATTR_FRAME_SIZE
	.align		4
.L_2:
        /*000c*/ 	.byte	0x04, 0x11
        /*000e*/ 	.short	(.L_4 - .L_3)
	.align		4
.L_3:
        /*0010*/ 	.word	index@(attn_fwd)
        /*0014*/ 	.word	0x00000000


	//----- nvinfo : EIATTR_MIN_STACK_SIZE
	.align		4
.L_4:
        /*0018*/ 	.byte	0x04, 0x12
        /*001a*/ 	.short	(.L_6 - .L_5)
	.align		4
.L_5:
        /*001c*/ 	.word	index@(attn_fwd)
        /*0020*/ 	.word	0x00000000
.L_6:


//--------------------- .nv.info.attn_fwd         --------------------------
	.section	.nv.info.attn_fwd,"",@"SHT_CUDA_INFO"
	.sectionflags	@""
	.align	4


	//----- nvinfo : EIATTR_CUDA_API_VERSION
	.align		4
        /*0000*/ 	.byte	0x04, 0x37
        /*0002*/ 	.short	(.L_8 - .L_7)
.L_7:
        /*0004*/ 	.word	0x00000082


	//----- nvinfo : EIATTR_SW2861232_WAR
	.align		4
.L_8:
        /*0008*/ 	.byte	0x01, 0x35
	.zero		2


	//----- nvinfo : EIATTR_PARAM_CBANK
	.align		4
        /*000c*/ 	.byte	0x04, 0x0a
        /*000e*/ 	.short	(.L_10 - .L_9)
	.align		4
.L_9:
        /*0010*/ 	.word	index@(.nv.constant0.attn_fwd)
        /*0014*/ 	.short	0x0160
        /*0016*/ 	.short	0x0088


	//----- nvinfo : EIATTR_CBANK_PARAM_SIZE
	.align		4
.L_10:
        /*0018*/ 	.byte	0x03, 0x19
        /*001a*/ 	.short	0x0088


	//----- nvinfo : EIATTR_KPARAM_INFO
	.align		4
        /*001c*/ 	.byte	0x04, 0x17
        /*001e*/ 	.short	(.L_12 - .L_11)
.L_11:
        /*0020*/ 	.word	0x00000000
        /*0024*/ 	.short	0x0019
        /*0026*/ 	.short	0x0080
        /*0028*/ 	.byte	0x00, 0xf4, 0x21, 0x00


	//----- nvinfo : EIATTR_KPARAM_INFO
	.align		4
.L_12:
        /*002c*/ 	.byte	0x04, 0x17
        /*002e*/ 	.short	(.L_14 - .L_13)
.L_13:
        /*0030*/ 	.word	0x00000000
        /*0034*/ 	.short	0x0018
        /*0036*/ 	.short	0x0078
        /*0038*/ 	.byte	0x00, 0xf4, 0x21, 0x00


	//----- nvinfo : EIATTR_KPARAM_INFO
	.align		4
.L_14:
        /*003c*/ 	.byte	0x04, 0x17
        /*003e*/ 	.short	(.L_16 - .L_15)
.L_15:
        /*0040*/ 	.word	0x00000000
        /*0044*/ 	.short	0x0017
        /*0046*/ 	.short	0x0070
        /*0048*/ 	.byte	0x00, 0xf0, 0x11, 0x00


	//----- nvinfo : EIATTR_KPARAM_INFO
	.align		4
.L_16:
        /*004c*/ 	.byte	0x04, 0x17
        /*004e*/ 	.short	(.L_18 - .L_17)
.L_17:
        /*0050*/ 	.word	0x00000000
        /*0054*/ 	.short	0x0016
        /*0056*/ 	.short	0x006c
        /*0058*/ 	.byte	0x00, 0xf0, 0x11, 0x00


	//----- nvinfo : EIATTR_KPARAM_INFO
	.align		4
.L_18:
        /*005c*/ 	.byte	0x04, 0x17
        /*005e*/ 	.short	(.L_20 - .L_19)
.L_19:
        /*0060*/ 	.word	0x00000000
        /*0064*/ 	.short	0x0015
        /*0066*/ 	.short	0x0068
        /*0068*/ 	.byte	0x00, 0xf0, 0x11, 0x00


	//----- nvinfo : EIATTR_KPARAM_INFO
	.align		4
.L_20:
        /*006c*/ 	.byte	0x04, 0x17
        /*006e*/ 	.short	(.L_22 - .L_21)
.L_21:
        /*0070*/ 	.word	0x00000000
        /*0074*/ 	.short	0x0014
        /*0076*/ 	.short	0x0064
        /*0078*/ 	.byte	0x00, 0xf0, 0x11, 0x00


	//----- nvinfo : EIATTR_KPARAM_INFO
	.align		4
.L_22:
        /*007c*/ 	.byte	0x04, 0x17
        /*007e*/ 	.short	(.L_24 - .L_23)
.L_23:
        /*0080*/ 	.word	0x00000000
        /*0084*/ 	.short	0x0013
        /*0086*/ 	.short	0x0060
        /*0088*/ 	.byte	0x00, 0xf0, 0x11, 0x00


	//----- nvinfo : EIATTR_KPARAM_INFO
	.align		4
.L_24:
        /*008c*/ 	.byte	0x04, 0x17
        /*008e*/ 	.short	(.L_26 - .L_25)
.L_25:
        /*0090*/ 	.word	0x00000000
        /*0094*/ 	.short	0x0012
        /*0096*/ 	.short	0x005c
        /*0098*/ 	.byte	0x00, 0xf0, 0x11, 0x00


	//----- nvinfo : EIATTR_KPARAM_INFO
	.align		4
.L_26:
        /*009c*/ 	.byte	0x04, 0x17
        /*009e*/ 	.short	(.L_28 - .L_27)
.L_27:
        /*00a0*/ 	.word	0x00000000
        /*00a4*/ 	.short	0x0011
        /*00a6*/ 	.short	0x0058
        /*00a8*/ 	.byte	0x00, 0xf0, 0x11, 0x00


	//----- nvinfo : EIATTR_KPARAM_INFO
	.align		4
.L_28:
        /*00ac*/ 	.byte	0x04, 0x17
        /*00ae*/ 	.short	(.L_30 - .L_29)
.L_29:
        /*00b0*/ 	.word	0x00000000
        /*00b4*/ 	.short	0x0010
        /*00b6*/ 	.short	0x0054
        /*00b8*/ 	.byte	0x00, 0xf0, 0x11, 0x00


	//----- nvinfo : EIATTR_KPARAM_INFO
	.align		4
.L_30:
        /*00bc*/ 	.byte	0x04, 0x17
        /*00be*/ 	.short	(.L_32 - .L_31)
.L_31:
        /*00c0*/ 	.word	0x00000000
        /*00c4*/ 	.short	0x000f
        /*00c6*/ 	.short	0x0050
        /*00c8*/ 	.byte	0x00, 0xf0, 0x11, 0x00


	//----- nvinfo : EIATTR_KPARAM_INFO
	.align		4
.L_32:
        /*00cc*/ 	.byte	0x04, 0x17
        /*00ce*/ 	.short	(.L_34 - .L_33)
.L_33:
        /*00d0*/ 	.word	0x00000000
        /*00d4*/ 	.short	0x000e
        /*00d6*/ 	.short	0x004c
        /*00d8*/ 	.byte	0x00, 0xf0, 0x11, 0x00


	//----- nvinfo : EIATTR_KPARAM_INFO
	.align		4
.L_34:
        /*00dc*/ 	.byte	0x04, 0x17
        /*00de*/ 	.short	(.L_36 - .L_35)
.L_35:
        /*00e0*/ 	.word	0x00000000
        /*00e4*/ 	.short	0x000d
        /*00e6*/ 	.short	0x0048
        /*00e8*/ 	.byte	0x00, 0xf0, 0x11, 0x00


	//----- nvinfo : EIATTR_KPARAM_INFO
	.align		4
.L_36:
        /*00ec*/ 	.byte	0x04, 0x17
        /*00ee*/ 	.short	(.L_38 - .L_37)
.L_37:
        /*00f0*/ 	.word	0x00000000
        /*00f4*/ 	.short	0x000c
        /*00f6*/ 	.short	0x0044
        /*00f8*/ 	.byte	0x00, 0xf0, 0x11, 0x00


	//----- nvinfo : EIATTR_KPARAM_INFO
	.align		4
.L_38:
        /*00fc*/ 	.byte	0x04, 0x17
        /*00fe*/ 	.short	(.L_40 - .L_39)
.L_39:
        /*0100*/ 	.word	0x00000000
        /*0104*/ 	.short	0x000b
        /*0106*/ 	.short	0x0040
        /*0108*/ 	.byte	0x00, 0xf0, 0x11, 0x00


	//----- nvinfo : EIATTR_KPARAM_INFO
	.align		4
.L_40:
        /*010c*/ 	.byte	0x04, 0x17
        /*010e*/ 	.short	(.L_42 - .L_41)
.L_41:
        /*0110*/ 	.word	0x00000000
        /*0114*/ 	.short	0x000a
        /*0116*/ 	.short	0x003c
        /*0118*/ 	.byte	0x00, 0xf0, 0x11, 0x00


	//----- nvinfo : EIATTR_KPARAM_INFO
	.align		4
.L_42:
        /*011c*/ 	.byte	0x04, 0x17
        /*011e*/ 	.short	(.L_44 - .L_43)
.L_43:
        /*0120*/ 	.word	0x00000000
        /*0124*/ 	.short	0x0009
        /*0126*/ 	.short	0x0038
        /*0128*/ 	.byte	0x00, 0xf0, 0x11, 0x00


	//----- nvinfo : EIATTR_KPARAM_INFO
	.align		4
.L_44:
        /*012c*/ 	.byte	0x04, 0x17
        /*012e*/ 	.short	(.L_46 - .L_45)
.L_45:
        /*0130*/ 	.word	0x00000000
        /*0134*/ 	.short	0x0008
        /*0136*/ 	.short	0x0034
        /*0138*/ 	.byte	0x00, 0xf0, 0x11, 0x00


	//----- nvinfo : EIATTR_KPARAM_INFO
	.align		4
.L_46:
        /*013c*/ 	.byte	0x04, 0x17
        /*013e*/ 	.short	(.L_48 - .L_47)
.L_47:
        /*0140*/ 	.word	0x00000000
        /*0144*/ 	.short	0x0007
        /*0146*/ 	.short	0x0030
        /*0148*/ 	.byte	0x00, 0xf0, 0x11, 0x00


	//----- nvinfo : EIATTR_KPARAM_INFO
	.align		4
.L_48:
        /*014c*/ 	.byte	0x04, 0x17
        /*014e*/ 	.short	(.L_50 - .L_49)
.L_49:
        /*0150*/ 	.word	0x00000000
        /*0154*/ 	.short	0x0006
        /*0156*/ 	.short	0x002c
        /*0158*/ 	.byte	0x00, 0xf0, 0x11, 0x00


	//----- nvinfo : EIATTR_KPARAM_INFO
	.align		4
.L_50:
        /*015c*/ 	.byte	0x04, 0x17
        /*015e*/ 	.short	(.L_52 - .L_51)
.L_51:
        /*0160*/ 	.word	0x00000000
        /*0164*/ 	.short	0x0005
        /*0166*/ 	.short	0x0028
        /*0168*/ 	.byte	0x00, 0xf0, 0x11, 0x00


	//----- nvinfo : EIATTR_KPARAM_INFO
	.align		4
.L_52:
        /*016c*/ 	.byte	0x04, 0x17
        /*016e*/ 	.short	(.L_54 - .L_53)
.L_53:
        /*0170*/ 	.word	0x00000000
        /*0174*/ 	.short	0x0004
        /*0176*/ 	.short	0x0020
        /*0178*/ 	.byte	0x00, 0xf4, 0x21, 0x00


	//----- nvinfo : EIATTR_KPARAM_INFO
	.align		4
.L_54:
        /*017c*/ 	.byte	0x04, 0x17
        /*017e*/ 	.short	(.L_56 - .L_55)
.L_55:
        /*0180*/ 	.word	0x00000000
        /*0184*/ 	.short	0x0003
        /*0186*/ 	.short	0x0018
        /*0188*/ 	.byte	0x00, 0xf4, 0x21, 0x00


	//----- nvinfo : EIATTR_KPARAM_INFO
	.align		4
.L_56:
        /*018c*/ 	.byte	0x04, 0x17
        /*018e*/ 	.short	(.L_58 - .L_57)
.L_57:
        /*0190*/ 	.word	0x00000000
        /*0194*/ 	.short	0x0002
        /*0196*/ 	.short	0x0010
        /*0198*/ 	.byte	0x00, 0xf4, 0x21, 0x00


	//----- nvinfo : EIATTR_KPARAM_INFO
	.align		4
.L_58:
        /*019c*/ 	.byte	0x04, 0x17
        /*019e*/ 	.short	(.L_60 - .L_59)
.L_59:
        /*01a0*/ 	.word	0x00000000
        /*01a4*/ 	.short	0x0001
        /*01a6*/ 	.short	0x0008
        /*01a8*/ 	.byte	0x00, 0xf4, 0x21, 0x00


	//----- nvinfo : EIATTR_KPARAM_INFO
	.align		4
.L_60:
        /*01ac*/ 	.byte	0x04, 0x17
        /*01ae*/ 	.short	(.L_62 - .L_61)
.L_61:
        /*01b0*/ 	.word	0x00000000
        /*01b4*/ 	.short	0x0000
        /*01b6*/ 	.short	0x0000
        /*01b8*/ 	.byte	0x00, 0xf4, 0x21, 0x00


	//----- nvinfo : EIATTR_MAXREG_COUNT
	.align		4
.L_62:
        /*01bc*/ 	.byte	0x03, 0x1b
        /*01be*/ 	.short	0x00ff


	//----- nvinfo : EIATTR_NUM_BARRIERS
	.align		4
        /*01c0*/ 	.byte	0x02, 0x4c
        /*01c2*/ 	.byte	0x01
	.zero		1


	//----- nvinfo : EIATTR_MERCURY_ISA_VERSION
	.align		4
        /*01c4*/ 	.byte	0x03, 0x5f
        /*01c6*/ 	.short	0x0000


	//----- nvinfo : EIATTR_COOP_GROUP_MASK_REGIDS
	.align		4
        /*01c8*/ 	.byte	0x04, 0x29
        /*01ca*/ 	.short	(.L_64 - .L_63)


	//   ....[0]....
.L_63:
        /*01cc*/ 	.word	0xffffffff


	//   ....[1]....
        /*01d0*/ 	.word	0xffffffff


	//   ....[2]....
        /*01d4*/ 	.word	0xffffffff


	//   ....[3]....
        /*01d8*/ 	.word	0xffffffff


	//   ....[4]....
        /*01dc*/ 	.word	0xffffffff


	//   ....[5]....
        /*01e0*/ 	.word	0xffffffff


	//   ....[6]....
        /*01e4*/ 	.word	0xffffffff


	//   ....[7]....
        /*01e8*/ 	.word	0xffffffff


	//----- nvinfo : EIATTR_COOP_GROUP_INSTR_OFFSETS
	.align		4
.L_64:
        /*01ec*/ 	.byte	0x04, 0x28
        /*01ee*/ 	.short	(.L_66 - .L_65)


	//   ....[0]....
.L_65:
        /*01f0*/ 	.word	0x00001a20


	//   ....[1]....
        /*01f4*/ 	.word	0x00001a40


	//   ....[2]....
        /*01f8*/ 	.word	0x00002060


	//   ....[3]....
        /*01fc*/ 	.word	0x000020b0


	//   ....[4]....
        /*0200*/ 	.word	0x00003280


	//   ....[5]....
        /*0204*/ 	.word	0x00003290


	//   ....[6]....
        /*0208*/ 	.word	0x00003320


	//   ....[7]....
        /*020c*/ 	.word	0x00003330


	//----- nvinfo : EIATTR_EXIT_INSTR_OFFSETS
	.align		4
.L_66:
        /*0210*/ 	.byte	0x04, 0x1c
        /*0212*/ 	.short	(.L_68 - .L_67)


	//   ....[0]....
.L_67:
        /*0214*/ 	.word	0x00003fa0


	//   ....[1]....
        /*0218*/ 	.word	0x00004040


	//----- nvinfo : EIATTR_REQNTID
	.align		4
.L_68:
        /*021c*/ 	.byte	0x04, 0x10
        /*021e*/ 	.short	(.L_70 - .L_69)
.L_69:
        /*0220*/ 	.word	0x00000080
        /*0224*/ 	.word	0x00000001
        /*0228*/ 	.word	0x00000001
.L_70:


//--------------------- .nv.callgraph             --------------------------
	.section	.nv.callgraph,"",@"SHT_CUDA_CALLGRAPH"
	.align	4
	.sectionentsize	8
	.align		4
        /*0000*/ 	.word	0x00000000
	.align		4
        /*0004*/ 	.word	0xffffffff
	.align		4
        /*0008*/ 	.word	0x00000000
	.align		4
        /*000c*/ 	.word	0xfffffffe
	.align		4
        /*0010*/ 	.word	0x00000000
	.align		4
        /*0014*/ 	.word	0xfffffffd
	.align		4
        /*0018*/ 	.word	0x00000000
	.align		4
        /*001c*/ 	.word	0xfffffffc


//--------------------- .nv.rel.action            --------------------------
	.section	.nv.rel.action,"",@"SHT_CUDA_RELOCINFO"
	.align	8
	.sectionentsize	8
        /*0000*/ 	.byte	0x73, 0x00, 0x00, 0x00, 0x00, 0x00, 0x00, 0x00, 0x00, 0x00, 0x00, 0x11, 0x25, 0x00, 0x05, 0x36


//--------------------- .nv.constant4             --------------------------
	.section	.nv.constant4,"a",@progbits
	.align	8
	.align		8
.nv.constant4:
        /*0000*/ 	.dword	_$_str


//--------------------- .nv.constant0.attn_fwd    --------------------------
	.section	.nv.constant0.attn_fwd,"a",@progbits
	.sectionflags	@""
	.align	4
.nv.constant0.attn_fwd:
	.zero		488


//--------------------- .text.attn_fwd            --------------------------
	.section	.text.attn_fwd,"ax",@progbits
	.sectioninfo	@"SHI_REGISTERS=178"
	.align	128
        .global         attn_fwd
        .type           attn_fwd,@function
        .size           attn_fwd,(.L_x_3 - attn_fwd)
        .other          attn_fwd,@"STO_CUDA_ENTRY STV_DEFAULT"
attn_fwd:
.text.attn_fwd:
[----:B------:R-:W-:Y:S02]  /*0000*/  MOV R1, c[0x0][0x28] ;  /* 0x00000a0000017a02 */ /* 0x000fe40000000f00 */
[----:B------:R-:W0:Y:S01]  /*0010*/  S2R R0, SR_TID.X ;  /* 0x0000000000007919 */ /* 0x000e220000002100 */
[----:B------:R-:W-:Y:S01]  /*0020*/  MOV R28, c[0x0][0x198] ;  /* 0x00006600001c7a02 */ /* 0x000fe20000000f00 */
[----:B------:R-:W-:Y:S02]  /*0030*/  ULDC.64 UR4, c[0x0][0x118] ;  /* 0x0000460000047ab9 */ /* 0x000fe40000000a00 */
[----:B------:R-:W1:Y:S04]  /*0040*/  S2R R3, SR_CTAID.X ;  /* 0x0000000000037919 */ /* 0x000e680000002500 */
[----:B------:R-:W2:Y:S01]  /*0050*/  S2R R2, SR_CTAID.Y ;  /* 0x0000000000027919 */ /* 0x000ea20000002600 */
[----:B0-----:R-:W-:Y:S02]  /*0060*/  LOP3.LUT R20, R0, 0x3f, RZ, 0xc0, !PT ;  /* 0x0000003f00147812 */ /* 0x001fe400078ec0ff */
[----:B------:R-:W-:-:S02]  /*0070*/  SHF.R.U32.HI R4, RZ, 0x6, R0 ;  /* 0x00000006ff047819 */ /* 0x000fc40000011600 */
[----:B-1----:R-:W-:Y:S02]  /*0080*/  LEA R3, R3, R20, 0x6 ;  /* 0x0000001403037211 */ /* 0x002fe400078e30ff */
[----:B------:R-:W-:Y:S01]  /*0090*/  SGXT.U32 R4, R4, 0x1 ;  /* 0x000000010404781a */ /* 0x000fe20000000000 */
[----:B--2---:R-:W-:Y:S02]  /*00a0*/  IMAD R5, R2, c[0x0][0x190], RZ ;  /* 0x0000640002057a24 */ /* 0x004fe400078e02ff */
[----:B------:R-:W-:Y:S02]  /*00b0*/  IMAD R7, R3, c[0x0][0x194], RZ ;  /* 0x0000650003077a24 */ /* 0x000fe400078e02ff */
[----:B------:R-:W-:Y:S01]  /*00c0*/  IMAD R10, R4, c[0x0][0x198], RZ ;  /* 0x00006600040a7a24 */ /* 0x000fe200078e02ff */
[C---:B------:R-:W-:Y:S01]  /*00d0*/  SHF.L.U32 R6, R5.reuse, 0x1, RZ ;  /* 0x0000000105067819 */ /* 0x040fe200000006ff */
[----:B------:R-:W-:Y:S01]  /*00e0*/  IMAD.HI R5, R5, 0x2, RZ ;  /* 0x0000000205057827 */ /* 0x000fe200078e02ff */
[----:B------:R-:W-:-:S02]  /*00f0*/  SHF.L.U32 R9, R7, 0x1, RZ ;  /* 0x0000000107097819 */ /* 0x000fc400000006ff */
[C---:B------:R-:W-:Y:S01]  /*0100*/  LEA R11, R28.reuse, R10, 0x1 ;  /* 0x0000000a1c0b7211 */ /* 0x040fe200078e08ff */
[----:B------:R-:W-:Y:S01]  /*0110*/  IMAD.HI R8, R7, 0x2, RZ ;  /* 0x0000000207087827 */ /* 0x000fe200078e02ff */
[----:B------:R-:W-:Y:S02]  /*0120*/  IADD3 R24, P0, P1, R9, c[0x0][0x160], R6 ;  /* 0x0000580009187a10 */ /* 0x000fe4000791e006 */
[----:B------:R-:W-:Y:S02]  /*0130*/  LEA R12, R28, R11, 0x1 ;  /* 0x0000000b1c0c7211 */ /* 0x000fe400078e08ff */
[----:B------:R-:W-:Y:S02]  /*0140*/  IADD3.X R26, R8, c[0x0][0x164], R5, P0, P1 ;  /* 0x00005900081a7a10 */ /* 0x000fe400007e2405 */
[----:B------:R-:W-:Y:S02]  /*0150*/  LEA R6, P0, R10, R24, 0x1 ;  /* 0x000000180a067211 */ /* 0x000fe400078008ff */
[----:B------:R-:W-:-:S02]  /*0160*/  LEA R5, R28, R12, 0x1 ;  /* 0x0000000c1c057211 */ /* 0x000fc400078e08ff */
[C---:B------:R-:W-:Y:S02]  /*0170*/  LEA R8, P1, R11.reuse, R24, 0x1 ;  /* 0x000000180b087211 */ /* 0x040fe400078208ff */
[----:B------:R-:W-:Y:S02]  /*0180*/  LEA.HI.X.SX32 R7, R10, R26, 0x1, P0 ;  /* 0x0000001a0a077211 */ /* 0x000fe400000f0eff */
[----:B------:R-:W-:Y:S02]  /*0190*/  LEA R10, P0, R12, R24, 0x1 ;  /* 0x000000180c0a7211 */ /* 0x000fe400078008ff */
[----:B------:R-:W-:Y:S01]  /*01a0*/  LEA R13, R28, R5, 0x1 ;  /* 0x000000051c0d7211 */ /* 0x000fe200078e08ff */
[----:B------:R0:W2:Y:S01]  /*01b0*/  LDG.E.U16 R22, [R6.64] ;  /* 0x0000000406167981 */ /* 0x0000a2000c1e1500 */
[-C--:B------:R-:W-:Y:S02]  /*01c0*/  LEA.HI.X.SX32 R9, R11, R26.reuse, 0x1, P1 ;  /* 0x0000001a0b097211 */ /* 0x080fe400008f0eff */
[----:B------:R-:W-:-:S02]  /*01d0*/  LEA.HI.X.SX32 R11, R12, R26, 0x1, P0 ;  /* 0x0000001a0c0b7211 */ /* 0x000fc400000f0eff */
[C---:B------:R-:W-:Y:S02]  /*01e0*/  LEA R14, P0, R13.reuse, R24, 0x1 ;  /* 0x000000180d0e7211 */ /* 0x040fe400078008ff */
[C---:B------:R-:W-:Y:S01]  /*01f0*/  LEA R17, R28.reuse, R13, 0x1 ;  /* 0x0000000d1c117211 */ /* 0x040fe200078e08ff */
[----:B------:R1:W3:Y:S01]  /*0200*/  LDG.E.U16 R9, [R8.64] ;  /* 0x0000000408097981 */ /* 0x0002e2000c1e1500 */
[----:B------:R-:W-:Y:S02]  /*0210*/  LEA.HI.X.SX32 R15, R13, R26, 0x1, P0 ;  /* 0x0000001a0d0f7211 */ /* 0x000fe400000f0eff */
[C---:B------:R-:W-:Y:S01]  /*0220*/  LEA R13, R28.reuse, R17, 0x1 ;  /* 0x000000111c0d7211 */ /* 0x040fe200078e08ff */
[----:B------:R4:W5:Y:S01]  /*0230*/  LDG.E.U16 R10, [R10.64] ;  /* 0x000000040a0a7981 */ /* 0x000962000c1e1500 */
[-C--:B------:R-:W-:Y:S02]  /*0240*/  LEA R16, P1, R17, R24.reuse, 0x1 ;  /* 0x0000001811107211 */ /* 0x080fe400078208ff */
[----:B0-----:R-:W-:Y:S01]  /*0250*/  LEA R7, R28, R13, 0x1 ;  /* 0x0000000d1c077211 */ /* 0x001fe200078e08ff */
[----:B------:R0:W3:Y:S01]  /*0260*/  LDG.E.U16 R14, [R14.64] ;  /* 0x000000040e0e7981 */ /* 0x0000e2000c1e1500 */
[----:B------:R-:W-:-:S02]  /*0270*/  LEA R18, P2, R13, R24, 0x1 ;  /* 0x000000180d127211 */ /* 0x000fc400078408ff */
[----:B------:R-:W-:Y:S02]  /*0280*/  LEA.HI.X.SX32 R17, R17, R26, 0x1, P1 ;  /* 0x0000001a11117211 */ /* 0x000fe400008f0eff */
[-C--:B------:R-:W-:Y:S02]  /*0290*/  LEA R12, P0, R5, R24.reuse, 0x1 ;  /* 0x00000018050c7211 */ /* 0x080fe400078008ff */
[----:B------:R-:W-:Y:S01]  /*02a0*/  LEA R6, P1, R7, R24, 0x1 ;  /* 0x0000001807067211 */ /* 0x000fe200078208ff */
[----:B------:R-:W5:Y:S01]  /*02b0*/  LDG.E.U16 R16, [R16.64] ;  /* 0x0000000410107981 */ /* 0x000f62000c1e1500 */
[-C--:B------:R-:W-:Y:S02]  /*02c0*/  LEA.HI.X.SX32 R19, R13, R26.reuse, 0x1, P2 ;  /* 0x0000001a0d137211 */ /* 0x080fe400010f0eff */
[-C--:B------:R-:W-:Y:S02]  /*02d0*/  LEA.HI.X.SX32 R13, R5, R26.reuse, 0x1, P0 ;  /* 0x0000001a050d7211 */ /* 0x080fe400000f0eff */
[----:B------:R-:W-:Y:S01]  /*02e0*/  LEA.HI.X.SX32 R7, R7, R26, 0x1, P1 ;  /* 0x0000001a07077211 */ /* 0x000fe200008f0eff */
[----:B------:R-:W5:Y:S04]  /*02f0*/  LDG.E.U16 R18, [R18.64] ;  /* 0x0000000412127981 */ /* 0x000f68000c1e1500 */
[----:B------:R0:W5:Y:S04]  /*0300*/  LDG.E.U16 R12, [R12.64] ;  /* 0x000000040c0c7981 */ /* 0x000168000c1e1500 */
[----:B------:R0:W5:Y:S01]  /*0310*/  LDG.E.U16 R6, [R6.64] ;  /* 0x0000000406067981 */ /* 0x000162000c1e1500 */
[----:B------:R-:W-:-:S02]  /*0320*/  SHF.R.S32.HI R5, RZ, 0x6, R0 ;  /* 0x00000006ff057819 */ /* 0x000fc40000011400 */
[----:B------:R-:W-:Y:S02]  /*0330*/  SHF.L.U32 R20, R20, 0x1, RZ ;  /* 0x0000000114147819 */ /* 0x000fe400000006ff */
[----:B------:R-:W-:-:S04]  /*0340*/  SGXT R5, R5, 0x1 ;  /* 0x000000010505781a */ /* 0x000fc80000000200 */
[----:B------:R-:W-:-:S04]  /*0350*/  LOP3.LUT R5, R20, 0x90, R5, 0x78, !PT ;  /* 0x0000009014057812 */ /* 0x000fc800078e7805 */
[C---:B----4-:R-:W-:Y:S02]  /*0360*/  LOP3.LUT R11, R5.reuse, 0x20, RZ, 0x3c, !PT ;  /* 0x00000020050b7812 */ /* 0x050fe400078e3cff */
[C---:B0-----:R-:W-:Y:S02]  /*0370*/  LOP3.LUT R15, R5.reuse, 0x40, RZ, 0x3c, !PT ;  /* 0x00000040050f7812 */ /* 0x041fe400078e3cff */
[----:B------:R-:W-:Y:S02]  /*0380*/  LOP3.LUT R13, R5, 0x60, RZ, 0x3c, !PT ;  /* 0x00000060050d7812 */ /* 0x000fe400078e3cff */
[----:B------:R-:W-:-:S04]  /*0390*/  MOV R7, 0x1 ;  /* 0x0000000100077802 */ /* 0x000fc80000000f00 */
[----:B------:R-:W-:Y:S01]  /*03a0*/  ISETP.LE.AND P0, PT, R7, c[0x0][0x1d0], PT ;  /* 0x0000740007007a0c */ /* 0x000fe20003f03270 */
[----:B------:R-:W-:Y:S01]  /*03b0*/  CS2R R72, SRZ ;  /* 0x0000000000487805 */ /* 0x000fe2000001ff00 */
[----:B------:R-:W-:Y:S01]  /*03c0*/  MOV R161, 0xff800000 ;  /* 0xff80000000a17802 */ /* 0x000fe20000000f00 */
[----:B------:R-:W-:Y:S01]  /*03d0*/  CS2R R74, SRZ ;  /* 0x00000000004a7805 */ /* 0x000fe2000001ff00 */
[----:B-1----:R-:W-:Y:S01]  /*03e0*/  MOV R8, 0x3f800000 ;  /* 0x3f80000000087802 */ /* 0x002fe20000000f00 */
[----:B------:R-:W-:Y:S01]  /*03f0*/  CS2R R68, SRZ ;  /* 0x0000000000447805 */ /* 0x000fe2000001ff00 */
[----:B------:R-:W-:Y:S01]  /*0400*/  MOV R160, 0x3f800000 ;  /* 0x3f80000000a07802 */ /* 0x000fe20000000f00 */
[----:B------:R-:W-:Y:S01]  /*0410*/  CS2R R70, SRZ ;  /* 0x0000000000467805 */ /* 0x000fe2000001ff00 */
[----:B------:R-:W-:Y:S01]  /*0420*/  MOV R88, 0xff800000 ;  /* 0xff80000000587802 */ /* 0x000fe20000000f00 */
[----:B--2---:R-:W-:Y:S04]  /*0430*/  STS.U16 [R5+0x1000], R22 ;  /* 0x0010001605007388 */ /* 0x004fe80000000400 */
[----:B---3--:R-:W-:Y:S04]  /*0440*/  STS.U16 [R5+0x1400], R14 ;  /* 0x0014000e05007388 */ /* 0x008fe80000000400 */
[----:B------:R0:W-:Y:S04]  /*0450*/  STS.U16 [R11+0x1100], R9 ;  /* 0x001100090b007388 */ /* 0x0001e80000000400 */
[----:B-----5:R-:W-:Y:S04]  /*0460*/  STS.U16 [R11+0x1500], R16 ;  /* 0x001500100b007388 */ /* 0x020fe80000000400 */
[----:B------:R1:W-:Y:S04]  /*0470*/  STS.U16 [R15+0x1200], R10 ;  /* 0x0012000a0f007388 */ /* 0x0003e80000000400 */
[----:B------:R2:W-:Y:S04]  /*0480*/  STS.U16 [R15+0x1600], R18 ;  /* 0x001600120f007388 */ /* 0x0005e80000000400 */
[----:B------:R2:W-:Y:S04]  /*0490*/  STS.U16 [R13+0x1300], R12 ;  /* 0x0013000c0d007388 */ /* 0x0005e80000000400 */
[----:B------:R2:W-:Y:S01]  /*04a0*/  STS.U16 [R13+0x1700], R6 ;  /* 0x001700060d007388 */ /* 0x0005e20000000400 */
[----:B0-----:R-:W-:-:S02]  /*04b0*/  LOP3.LUT R9, R0, 0x7, RZ, 0xc0, !PT ;  /* 0x0000000700097812 */ /* 0x001fc400078ec0ff */
[----:B-1----:R-:W-:Y:S01]  /*04c0*/  SHF.L.U32 R10, R0, 0x1, RZ ;  /* 0x00000001000a7819 */ /* 0x002fe200000006ff */
[----:B------:R-:W-:Y:S05]  /*04d0*/  @!P0 BRA `(.L_x_0) ;  /* 0x00002f9000008947 */ /* 0x000fea0003800000 */
[----:B------:R-:W-:Y:S01]  /*04e0*/  LOP3.LUT R7, R0, 0xf, RZ, 0xc0, !PT ;  /* 0x0000000f00077812 */ /* 0x000fe200078ec0ff */
[----:B--2---:R-:W-:Y:S01]  /*04f0*/  IMAD R6, R2, c[0x0][0x1a0], RZ ;  /* 0x0000680002067a24 */ /* 0x004fe200078e02ff */
[----:B------:R-:W-:Y:S01]  /*0500*/  LOP3.LUT R14, R0, 0x7f, RZ, 0xc0, !PT ;  /* 0x0000007f000e7812 */ /* 0x000fe200078ec0ff */
[----:B------:R-:W-:Y:S01]  /*0510*/  CS2R R72, SRZ ;  /* 0x0000000000487805 */ /* 0x000fe2000001ff00 */
[----:B------:R-:W-:Y:S01]  /*0520*/  SHF.R.S32.HI R17, RZ, 0x2, R0 ;  /* 0x00000002ff117819 */ /* 0x000fe20000011400 */
[----:B------:R-:W-:Y:S01]  /*0530*/  IMAD R11, R7, c[0x0][0x1a8], RZ ;  /* 0x00006a00070b7a24 */ /* 0x000fe200078e02ff */
[----:B------:R-:W-:Y:S01]  /*0540*/  SHF.L.U32 R8, R6, 0x1, RZ ;  /* 0x0000000106087819 */ /* 0x000fe200000006ff */
[----:B------:R-:W-:Y:S01]  /*0550*/  IMAD R7, R2, c[0x0][0x1b0], RZ ;  /* 0x00006c0002077a24 */ /* 0x000fe200078e02ff */
[----:B------:R-:W-:Y:S01]  /*0560*/  LOP3.LUT R18, R0, 0x10, RZ, 0xc0, !PT ;  /* 0x0000001000127812 */ /* 0x000fe200078ec0ff */
[----:B------:R-:W-:Y:S01]  /*0570*/  IMAD.HI R6, R6, 0x2, RZ ;  /* 0x0000000206067827 */ /* 0x000fe200078e02ff */
[----:B------:R-:W-:Y:S01]  /*0580*/  SHF.L.U32 R13, R11, 0x1, RZ ;  /* 0x000000010b0d7819 */ /* 0x000fe200000006ff */
[----:B------:R-:W-:Y:S01]  /*0590*/  CS2R R74, SRZ ;  /* 0x00000000004a7805 */ /* 0x000fe2000001ff00 */
[----:B------:R-:W-:Y:S01]  /*05a0*/  MOV R22, c[0x0][0x1a4] ;  /* 0x0000690000167a02 */ /* 0x000fe20000000f00 */
[----:B------:R-:W-:Y:S01]  /*05b0*/  IMAD R16, R14, c[0x0][0x1b4], RZ ;  /* 0x00006d000e107a24 */ /* 0x000fe200078e02ff */
[----:B------:R-:W-:Y:S01]  /*05c0*/  IADD3 R48, P0, P1, R13, c[0x0][0x168], R8 ;  /* 0x00005a000d307a10 */ /* 0x000fe2000791e008 */
[----:B------:R-:W-:Y:S01]  /*05d0*/  CS2R R68, SRZ ;  /* 0x0000000000447805 */ /* 0x000fe2000001ff00 */
[----:B------:R-:W-:Y:S01]  /*05e0*/  SHF.R.U32.HI R8, RZ, 0x4, R0 ;  /* 0x00000004ff087819 */ /* 0x000fe20000011600 */
[----:B------:R-:W-:Y:S01]  /*05f0*/  CS2R R70, SRZ ;  /* 0x0000000000467805 */ /* 0x000fe2000001ff00 */
[----:B------:R-:W-:-:S02]  /*0600*/  SHF.L.U32 R13, R9, 0x4, RZ ;  /* 0x00000004090d7819 */ /* 0x000fc400000006ff */
[----:B------:R-:W-:Y:S02]  /*0610*/  SGXT.U32 R8, R8, 0x3 ;  /* 0x000000030808781a */ /* 0x000fe40000000000 */
[----:B------:R-:W-:Y:S01]  /*0620*/  LOP3.LUT R15, R13, 0x60, R0, 0x78, !PT ;  /* 0x000000600d0f7812 */ /* 0x000fe200078e7800 */
[----:B------:R-:W-:Y:S01]  /*0630*/  IMAD.HI R13, R11, 0x2, RZ ;  /* 0x000000020b0d7827 */ /* 0x000fe200078e02ff */
[----:B------:R-:W-:Y:S02]  /*0640*/  SGXT R17, R17, 0x1 ;  /* 0x000000011111781a */ /* 0x000fe40000000200 */
[----:B------:R-:W-:Y:S01]  /*0650*/  LEA R20, R9, R18, 0x1 ;  /* 0x0000001209147211 */ /* 0x000fe200078e08ff */
[----:B------:R-:W-:Y:S01]  /*0660*/  IMAD R8, R8, c[0x0][0x1a4], RZ ;  /* 0x0000690008087a24 */ /* 0x000fe200078e02ff */
[----:B------:R-:W-:Y:S02]  /*0670*/  LOP3.LUT R11, R15, 0x10, R10, 0x78, !PT ;  /* 0x000000100f0b7812 */ /* 0x000fe400078e780a */
[----:B------:R-:W-:-:S02]  /*0680*/  SHF.L.U32 R12, R0, 0x5, RZ ;  /* 0x00000005000c7819 */ /* 0x000fc400000006ff */
[----:B------:R-:W-:Y:S02]  /*0690*/  LEA R15, R22, R8, 0x3 ;  /* 0x00000008160f7211 */ /* 0x000fe400078e18ff */
[----:B------:R-:W-:Y:S02]  /*06a0*/  LOP3.LUT R17, R17, 0x90, RZ, 0xc0, !PT ;  /* 0x0000009011117812 */ /* 0x000fe400078ec0ff */
[----:B------:R-:W-:Y:S02]  /*06b0*/  LEA R11, R20, R11, 0x6 ;  /* 0x0000000b140b7211 */ /* 0x000fe400078e30ff */
[----:B------:R-:W-:Y:S02]  /*06c0*/  SHF.L.U32 R24, R7, 0x1, RZ ;  /* 0x0000000107187819 */ /* 0x000fe400000006ff */
[----:B------:R-:W-:Y:S02]  /*06d0*/  SHF.L.U32 R25, R16, 0x1, RZ ;  /* 0x0000000110197819 */ /* 0x000fe400000006ff */
[----:B------:R-:W-:-:S02]  /*06e0*/  IADD3.X R20, R13, c[0x0][0x16c], R6, P0, P1 ;  /* 0x00005b000d147a10 */ /* 0x000fc400007e2406 */
[----:B------:R-:W-:Y:S02]  /*06f0*/  LEA R13, R22, R15, 0x3 ;  /* 0x0000000f160d7211 */ /* 0x000fe400078e18ff */
[----:B------:R-:W-:Y:S01]  /*0700*/  LOP3.LUT R19, R17, 0x60, R12, 0xf8, !PT ;  /* 0x0000006011137812 */ /* 0x000fe200078ef80c */
[----:B------:R-:W-:Y:S01]  /*0710*/  IMAD.HI R12, R7, 0x2, RZ ;  /* 0x00000002070c7827 */ /* 0x000fe200078e02ff */
[----:B------:R-:W-:Y:S02]  /*0720*/  IADD3 R24, P2, P3, R25, c[0x0][0x170], R24 ;  /* 0x00005c0019187a10 */ /* 0x000fe40007b5e018 */
[----:B------:R-:W-:Y:S01]  /*0730*/  LEA.HI R6, R0, 0x38, RZ, 0x1c ;  /* 0x0000003800067811 */ /* 0x000fe200078fe0ff */
[----:B------:R-:W-:Y:S01]  /*0740*/  IMAD.HI R17, R16, 0x2, RZ ;  /* 0x0000000210117827 */ /* 0x000fe200078e02ff */
[----:B------:R-:W-:Y:S02]  /*0750*/  LEA R16, R22, R13, 0x3 ;  /* 0x0000000d16107211 */ /* 0x000fe400078e18ff */
[----:B------:R-:W-:-:S02]  /*0760*/  LOP3.LUT R19, R19, 0x10, R10, 0x78, !PT ;  /* 0x0000001013137812 */ /* 0x000fc400078e780a */
[----:B------:R-:W-:Y:S02]  /*0770*/  IADD3.X R25, R17, c[0x0][0x174], R12, P2, P3 ;  /* 0x00005d0011197a10 */ /* 0x000fe400017e640c */
[----:B------:R-:W-:Y:S02]  /*0780*/  LEA R17, R22, R16, 0x3 ;  /* 0x0000001016117211 */ /* 0x000fe400078e18ff */
[----:B------:R-:W-:Y:S02]  /*0790*/  LEA.HI R7, R0, 0x78, RZ, 0x1c ;  /* 0x0000007800077811 */ /* 0x000fe400078fe0ff */
[----:B------:R-:W-:Y:S01]  /*07a0*/  LEA R12, R18, R19, 0x4 ;  /* 0x00000013120c7211 */ /* 0x000fe200078e20ff */
[----:B------:R-:W-:Y:S01]  /*07b0*/  IMAD R18, R6, c[0x0][0x1a4], RZ ;  /* 0x0000690006127a24 */ /* 0x000fe200078e02ff */
[----:B------:R-:W-:Y:S01]  /*07c0*/  LEA R6, R22, R17, 0x3 ;  /* 0x0000001116067211 */ /* 0x000fe200078e18ff */
[----:B------:R-:W-:Y:S01]  /*07d0*/  IMAD R19, R7, c[0x0][0x1a4], RZ ;  /* 0x0000690007137a24 */ /* 0x000fe200078e02ff */
[----:B------:R-:W-:-:S02]  /*07e0*/  LEA R170, P0, R8, R48, 0x1 ;  /* 0x0000003008aa7211 */ /* 0x000fc400078008ff */
[----:B------:R-:W-:Y:S02]  /*07f0*/  LEA R7, R22, R6, 0x3 ;  /* 0x0000000616077211 */ /* 0x000fe400078e18ff */
[C---:B------:R-:W-:Y:S02]  /*0800*/  LEA R168, P1, R15.reuse, R48, 0x1 ;  /* 0x000000300fa87211 */ /* 0x040fe400078208ff */
[-C--:B------:R-:W-:Y:S02]  /*0810*/  LEA.HI.X.SX32 R171, R8, R20.reuse, 0x1, P0 ;  /* 0x0000001408ab7211 */ /* 0x080fe400000f0eff */
[----:B------:R-:W-:Y:S02]  /*0820*/  LEA R8, R22, R7, 0x4 ;  /* 0x0000000716087211 */ /* 0x000fe400078e20ff */
[----:B------:R-:W-:Y:S02]  /*0830*/  LEA.HI.X.SX32 R169, R15, R20, 0x1, P1 ;  /* 0x000000140fa97211 */ /* 0x000fe400008f0eff */
[----:B------:R-:W-:-:S02]  /*0840*/  LEA R166, P0, R13, R48, 0x1 ;  /* 0x000000300da67211 */ /* 0x000fc400078008ff */
[----:B------:R-:W-:Y:S02]  /*0850*/  LEA R15, R22, R8, 0x3 ;  /* 0x00000008160f7211 */ /* 0x000fe400078e18ff */
[----:B------:R-:W-:Y:S02]  /*0860*/  LEA R164, P1, R16, R48, 0x1 ;  /* 0x0000003010a47211 */ /* 0x000fe400078208ff */
[----:B------:R-:W-:Y:S02]  /*0870*/  LEA.HI.X.SX32 R167, R13, R20, 0x1, P0 ;  /* 0x000000140da77211 */ /* 0x000fe400000f0eff */
[----:B------:R-:W-:Y:S02]  /*0880*/  LEA R13, R22, R15, 0x3 ;  /* 0x0000000f160d7211 */ /* 0x000fe400078e18ff */
[----:B------:R-:W-:Y:S02]  /*0890*/  LEA R26, P2, R18, R48, 0x1 ;  /* 0x00000030121a7211 */ /* 0x000fe400078408ff */
[----:B------:R-:W-:-:S02]  /*08a0*/  LEA.HI.X.SX32 R165, R16, R20, 0x1, P1 ;  /* 0x0000001410a57211 */ /* 0x000fc400008f0eff */
[----:B------:R-:W-:Y:S02]  /*08b0*/  LEA R32, P1, R6, R48, 0x1 ;  /* 0x0000003006207211 */ /* 0x000fe400078208ff */
[----:B------:R-:W-:Y:S02]  /*08c0*/  LEA R16, R22, R13, 0x3 ;  /* 0x0000000d16107211 */ /* 0x000fe400078e18ff */
[----:B------:R-:W-:Y:S02]  /*08d0*/  LEA.HI.X.SX32 R27, R18, R20, 0x1, P2 ;  /* 0x00000014121b7211 */ /* 0x000fe400010f0eff */
[-C--:B------:R-:W-:Y:S02]  /*08e0*/  LEA R30, P0, R17, R48.reuse, 0x1 ;  /* 0x00000030111e7211 */ /* 0x080fe400078008ff */
[----:B------:R-:W-:Y:S02]  /*08f0*/  LEA R34, P2, R7, R48, 0x1 ;  /* 0x0000003007227211 */ /* 0x000fe400078408ff */
[----:B------:R-:W-:-:S02]  /*0900*/  LEA.HI.X.SX32 R33, R6, R20, 0x1, P1 ;  /* 0x0000001406217211 */ /* 0x000fc400008f0eff */
[----:B------:R-:W-:Y:S02]  /*0910*/  LEA R6, R22, R16, 0x3 ;  /* 0x0000001016067211 */ /* 0x000fe400078e18ff */
[----:B------:R-:W-:Y:S02]  /*0920*/  MOV R87, c[0x0][0x1b8] ;  /* 0x00006e0000577a02 */ /* 0x000fe40000000f00 */
[-C--:B------:R-:W-:Y:S02]  /*0930*/  LEA.HI.X.SX32 R31, R17, R20.reuse, 0x1, P0 ;  /* 0x00000014111f7211 */ /* 0x080fe400000f0eff */
[----:B------:R-:W-:Y:S01]  /*0940*/  LEA.HI.X.SX32 R35, R7, R20, 0x1, P2 ;  /* 0x0000001407237211 */ /* 0x000fe200010f0eff */
[C---:B------:R-:W-:Y:S01]  /*0950*/  IMAD R55, R87.reuse, 0xa, RZ ;  /* 0x0000000a57377824 */ /* 0x040fe200078e02ff */
[----:B------:R-:W-:Y:S01]  /*0960*/  LEA R36, P0, R8, R48, 0x1 ;  /* 0x0000003008247211 */ /* 0x000fe200078008ff */
[C---:B------:R-:W-:Y:S01]  /*0970*/  IMAD R89, R87.reuse, 0x14, RZ ;  /* 0x0000001457597824 */ /* 0x040fe200078e02ff */
[----:B------:R-:W-:Y:S01]  /*0980*/  LEA R7, R22, R6, 0x3 ;  /* 0x0000000616077211 */ /* 0x000fe200078e18ff */
[----:B------:R-:W-:Y:S01]  /*0990*/  IMAD R61, R87, 0x12, RZ ;  /* 0x00000012573d7824 */ /* 0x000fe200078e02ff */
[-C--:B------:R-:W-:Y:S01]  /*09a0*/  LEA R38, P1, R15, R48.reuse, 0x1 ;  /* 0x000000300f267211 */ /* 0x080fe200078208ff */
[----:B------:R-:W-:Y:S01]  /*09b0*/  IMAD R91, R87, 0x16, RZ ;  /* 0x00000016575b7824 */ /* 0x000fe200078e02ff */
[-C--:B------:R-:W-:Y:S01]  /*09c0*/  LEA R40, P2, R13, R48.reuse, 0x1 ;  /* 0x000000300d287211 */ /* 0x080fe200078408ff */
[----:B------:R-:W-:Y:S01]  /*09d0*/  IMAD R59, R87, 0x6, RZ ;  /* 0x00000006573b7824 */ /* 0x000fe200078e02ff */
[----:B------:R-:W-:Y:S01]  /*09e0*/  LEA R28, P3, R19, R48, 0x1 ;  /* 0x00000030131c7211 */ /* 0x000fe200078608ff */
[C---:B------:R-:W-:Y:S01]  /*09f0*/  IMAD R79, R87.reuse, 0xc, RZ ;  /* 0x0000000c574f7824 */ /* 0x040fe200078e02ff */
[-C--:B------:R-:W-:Y:S01]  /*0a00*/  LEA.HI.X.SX32 R37, R8, R20.reuse, 0x1, P0 ;  /* 0x0000001408257211 */ /* 0x080fe200000f0eff */
[C---:B------:R-:W-:Y:S01]  /*0a10*/  IMAD R93, R87.reuse, 0x18, RZ ;  /* 0x00000018575d7824 */ /* 0x040fe200078e02ff */
[----:B------:R-:W-:Y:S01]  /*0a20*/  LEA R8, R22, R7, 0x3 ;  /* 0x0000000716087211 */ /* 0x000fe200078e18ff */
[----:B------:R-:W-:Y:S01]  /*0a30*/  IMAD R95, R87, 0x1a, RZ ;  /* 0x0000001a575f7824 */ /* 0x000fe200078e02ff */
[----:B------:R-:W-:Y:S01]  /*0a40*/  LEA.HI.X.SX32 R39, R15, R20, 0x1, P1 ;  /* 0x000000140f277211 */ /* 0x000fe200008f0eff */
[C---:B------:R-:W-:Y:S01]  /*0a50*/  IMAD R67, R87.reuse, 0xb, RZ ;  /* 0x0000000b57437824 */ /* 0x040fe200078e02ff */
[----:B------:R-:W-:Y:S01]  /*0a60*/  LEA R42, P0, R16, R48, 0x1 ;  /* 0x00000030102a7211 */ /* 0x000fe200078008ff */
[----:B------:R-:W-:Y:S01]  /*0a70*/  IMAD R81, R87, 0xd, RZ ;  /* 0x0000000d57517824 */ /* 0x000fe200078e02ff */
[----:B------:R-:W-:Y:S01]  /*0a80*/  LEA.HI.X.SX32 R41, R13, R20, 0x1, P2 ;  /* 0x000000140d297211 */ /* 0x000fe200010f0eff */
[----:B------:R-:W-:Y:S01]  /*0a90*/  IMAD R83, R87, 0xe, RZ ;  /* 0x0000000e57537824 */ /* 0x000fe200078e02ff */
[----:B------:R-:W-:Y:S01]  /*0aa0*/  LEA R44, P1, R6, R48, 0x1 ;  /* 0x00000030062c7211 */ /* 0x000fe200078208ff */
[----:B------:R-:W-:Y:S01]  /*0ab0*/  IMAD R15, R9, 0x110, RZ ;  /* 0x00000110090f7824 */ /* 0x000fe200078e02ff */
[----:B------:R-:W-:Y:S01]  /*0ac0*/  LEA.HI.X.SX32 R29, R19, R20, 0x1, P3 ;  /* 0x00000014131d7211 */ /* 0x000fe200018f0eff */
[----:B------:R-:W-:Y:S01]  /*0ad0*/  IMAD R97, R87, 0x1c, RZ ;  /* 0x0000001c57617824 */ /* 0x000fe200078e02ff */
[----:B------:R-:W-:Y:S01]  /*0ae0*/  LEA R46, P2, R7, R48, 0x1 ;  /* 0x00000030072e7211 */ /* 0x000fe200078408ff */
[C---:B------:R-:W-:Y:S01]  /*0af0*/  IMAD R99, R87.reuse, 0x1e, RZ ;  /* 0x0000001e57637824 */ /* 0x040fe200078e02ff */
[----:B------:R-:W-:-:S02]  /*0b00*/  LEA R53, R87, R87, 0x2 ;  /* 0x0000005757357211 */ /* 0x000fc400078e10ff */
[----:B------:R-:W-:Y:S02]  /*0b10*/  IADD3 R60, P6, R55, R24, RZ ;  /* 0x00000018373c7210 */ /* 0x000fe40007fde0ff */
[----:B------:R-:W-:Y:S02]  /*0b20*/  LEA R48, P3, R8, R48, 0x1 ;  /* 0x0000003008307211 */ /* 0x000fe400078608ff */
[----:B------:R-:W-:Y:S02]  /*0b30*/  IADD3 R52, P5, R89, R24, RZ ;  /* 0x0000001859347210 */ /* 0x000fe40007fbe0ff */
[-C--:B------:R-:W-:Y:S02]  /*0b40*/  LEA.HI.X.SX32 R43, R16, R20.reuse, 0x1, P0 ;  /* 0x00000014102b7211 */ /* 0x080fe400000f0eff */
[----:B------:R-:W-:Y:S02]  /*0b50*/  LEA.HI.X.SX32 R45, R6, R20, 0x1, P1 ;  /* 0x00000014062d7211 */ /* 0x000fe400008f0eff */
[----:B------:R-:W-:-:S02]  /*0b60*/  IADD3 R50, P0, R61, R24, RZ ;  /* 0x000000183d327210 */ /* 0x000fc40007f1e0ff */
[----:B------:R-:W-:Y:S02]  /*0b70*/  IADD3 R54, P1, R91, R24, RZ ;  /* 0x000000185b367210 */ /* 0x000fe40007f3e0ff */
[----:B------:R-:W-:Y:S02]  /*0b80*/  LEA.HI.X.SX32 R61, R53, R25, 0x1, P6 ;  /* 0x00000019353d7211 */ /* 0x000fe400030f0eff */
[----:B------:R-:W-:Y:S02]  /*0b90*/  LEA.HI.X.SX32 R49, R8, R20, 0x1, P3 ;  /* 0x0000001408317211 */ /* 0x000fe400018f0eff */
[----:B------:R-:W-:Y:S02]  /*0ba0*/  LEA R57, R87, R87, 0x1 ;  /* 0x0000005757397211 */ /* 0x000fe400078e08ff */
[----:B------:R-:W-:Y:S02]  /*0bb0*/  IADD3 R66, P6, R59, R24, RZ ;  /* 0x000000183b427210 */ /* 0x000fe40007fde0ff */
[----:B------:R-:W-:-:S02]  /*0bc0*/  LEA.HI.X.SX32 R53, R55, R25, 0x1, P5 ;  /* 0x0000001937357211 */ /* 0x000fc400028f0eff */
[----:B------:R-:W-:Y:S02]  /*0bd0*/  LEA.HI.X.SX32 R47, R7, R20, 0x1, P2 ;  /* 0x00000014072f7211 */ /* 0x000fe400010f0eff */
[-C--:B------:R-:W-:Y:S01]  /*0be0*/  IADD3 R56, P3, R93, R24.reuse, RZ ;  /* 0x000000185d387210 */ /* 0x080fe20007f7e0ff */
[----:B------:R-:W-:Y:S01]  /*0bf0*/  CS2R R6, SRZ ;  /* 0x0000000000067805 */ /* 0x000fe2000001ff00 */
[-C--:B------:R-:W-:Y:S02]  /*0c00*/  IADD3 R148, P5, R79, R24.reuse, RZ ;  /* 0x000000184f947210 */ /* 0x080fe40007fbe0ff */
[----:B------:R-:W-:Y:S02]  /*0c10*/  LEA R51, R87, R87, 0x3 ;  /* 0x0000005757337211 */ /* 0x000fe400078e18ff */
[----:B------:R-:W-:Y:S02]  /*0c20*/  IADD3 R58, P2, R95, R24, RZ ;  /* 0x000000185f3a7210 */ /* 0x000fe40007f5e0ff */
[----:B------:R-:W-:-:S02]  /*0c30*/  SHF.L.U32 R23, R87, 0x1, RZ ;  /* 0x0000000157177819 */ /* 0x000fc400000006ff */
[-C--:B------:R-:W-:Y:S02]  /*0c40*/  LEA.HI.X.SX32 R55, R67, R25.reuse, 0x1, P1 ;  /* 0x0000001943377211 */ /* 0x080fe400008f0eff */
[-C--:B------:R-:W-:Y:S02]  /*0c50*/  LEA.HI.X.SX32 R67, R57, R25.reuse, 0x1, P6 ;  /* 0x0000001939437211 */ /* 0x080fe400030f0eff */
[-C--:B------:R-:W-:Y:S02]  /*0c60*/  LEA.HI.X.SX32 R149, R59, R25.reuse, 0x1, P5 ;  /* 0x000000193b957211 */ /* 0x080fe400028f0eff */
[----:B------:R-:W-:Y:S02]  /*0c70*/  LEA.HI.X.SX32 R57, R79, R25, 0x1, P3 ;  /* 0x000000194f397211 */ /* 0x000fe400018f0eff */
[C---:B------:R-:W-:Y:S02]  /*0c80*/  LEA R63, R87.reuse, -R87, 0x3 ;  /* 0x80000057573f7211 */ /* 0x040fe400078e18ff */
[----:B------:R-:W-:-:S02]  /*0c90*/  SHF.L.U32 R65, R87, 0x2, RZ ;  /* 0x0000000257417819 */ /* 0x000fc400000006ff */
[-C--:B------:R-:W-:Y:S02]  /*0ca0*/  LEA.HI.X.SX32 R51, R51, R25.reuse, 0x1, P0 ;  /* 0x0000001933337211 */ /* 0x080fe400000f0eff */
[-C--:B------:R-:W-:Y:S02]  /*0cb0*/  IADD3 R150, P1, R83, R24.reuse, RZ ;  /* 0x0000001853967210 */ /* 0x080fe40007f3e0ff */
[CC--:B------:R-:W-:Y:S02]  /*0cc0*/  LEA R154, P5, R87.reuse, R24.reuse, 0x2 ;  /* 0x00000018579a7211 */ /* 0x0c0fe400078a10ff */
[----:B------:R-:W-:Y:S02]  /*0cd0*/  LEA R156, P3, R87, R24, 0x3 ;  /* 0x00000018579c7211 */ /* 0x000fe400078618ff */
[----:B------:R-:W-:Y:S02]  /*0ce0*/  LEA.HI.X.SX32 R59, R81, R25, 0x1, P2 ;  /* 0x00000019513b7211 */ /* 0x000fe400010f0eff */
[----:B------:R-:W-:-:S02]  /*0cf0*/  SHF.L.U32 R14, R14, 0x1, RZ ;  /* 0x000000010e0e7819 */ /* 0x000fc400000006ff */
[----:B------:R-:W-:Y:S02]  /*0d00*/  LOP3.LUT R15, R15, 0x30, R10, 0x78, !PT ;  /* 0x000000300f0f7812 */ /* 0x000fe400078e780a */
[C---:B------:R-:W-:Y:S02]  /*0d10*/  SHF.L.U32 R77, R87.reuse, 0x3, RZ ;  /* 0x00000003574d7819 */ /* 0x040fe400000006ff */
[----:B------:R-:W-:Y:S02]  /*0d20*/  LEA R85, R87, -R87, 0x4 ;  /* 0x8000005757557211 */ /* 0x000fe400078e20ff */
[-C--:B------:R-:W-:Y:S02]  /*0d30*/  IADD3 R62, P4, R97, R24.reuse, RZ ;  /* 0x00000018613e7210 */ /* 0x080fe40007f9e0ff */
[-C--:B------:R-:W-:Y:S02]  /*0d40*/  IADD3 R64, P0, R99, R24.reuse, RZ ;  /* 0x0000001863407210 */ /* 0x080fe40007f1e0ff */
[----:B------:R-:W-:-:S02]  /*0d50*/  IADD3 R152, P6, R23, R24, RZ ;  /* 0x0000001817987210 */ /* 0x000fc40007fde0ff */
[----:B------:R-:W-:Y:S02]  /*0d60*/  LEA R22, P2, R87, R24, 0x4 ;  /* 0x0000001857167211 */ /* 0x000fe400078420ff */
[-C--:B------:R-:W-:Y:S02]  /*0d70*/  LEA.HI.X.SX32 R151, R63, R25.reuse, 0x1, P1 ;  /* 0x000000193f977211 */ /* 0x080fe400008f0eff */
[-C--:B------:R-:W-:Y:S02]  /*0d80*/  LEA.HI.X.SX32 R155, R23, R25.reuse, 0x1, P5 ;  /* 0x00000019179b7211 */ /* 0x080fe400028f0eff */
[----:B------:R-:W-:Y:S02]  /*0d90*/  LEA.HI.X.SX32 R157, R65, R25, 0x1, P3 ;  /* 0x00000019419d7211 */ /* 0x000fe400018f0eff */
[----:B------:R-:W-:Y:S02]  /*0da0*/  MOV R8, 0x3f800000 ;  /* 0x3f80000000087802 */ /* 0x000fe40000000f00 */
[----:B------:R-:W-:-:S02]  /*0db0*/  MOV R162, 0xff800000 ;  /* 0xff80000000a27802 */ /* 0x000fc40000000f00 */
[----:B------:R-:W-:Y:S02]  /*0dc0*/  MOV R13, RZ ;  /* 0x000000ff000d7202 */ /* 0x000fe40000000f00 */
[----:B------:R-:W-:Y:S02]  /*0dd0*/  MOV R145, 0xff800000 ;  /* 0xff80000000917802 */ /* 0x000fe40000000f00 */
[----:B------:R-:W-:Y:S02]  /*0de0*/  MOV R160, 0x3f800000 ;  /* 0x3f80000000a07802 */ /* 0x000fe40000000f00 */
[C---:B------:R-:W-:Y:S02]  /*0df0*/  LOP3.LUT R16, R14.reuse, 0x10, RZ, 0x3c, !PT ;  /* 0x000000100e107812 */ /* 0x040fe400078e3cff */
[C---:B------:R-:W-:Y:S02]  /*0e00*/  LOP3.LUT R17, R14.reuse, 0x20, RZ, 0x3c, !PT ;  /* 0x000000200e117812 */ /* 0x040fe400078e3cff */
[----:B------:R-:W-:-:S02]  /*0e10*/  LOP3.LUT R18, R14, 0x30, RZ, 0x3c, !PT ;  /* 0x000000300e127812 */ /* 0x000fc400078e3cff */
[C---:B------:R-:W-:Y:S02]  /*0e20*/  LOP3.LUT R19, R14.reuse, 0x40, RZ, 0x3c, !PT ;  /* 0x000000400e137812 */ /* 0x040fe400078e3cff */
[C---:B------:R-:W-:Y:S02]  /*0e30*/  LOP3.LUT R20, R14.reuse, 0x50, RZ, 0x3c, !PT ;  /* 0x000000500e147812 */ /* 0x040fe400078e3cff */
[C---:B------:R-:W-:Y:S02]  /*0e40*/  LOP3.LUT R21, R14.reuse, 0x60, RZ, 0x3c, !PT ;  /* 0x000000600e157812 */ /* 0x040fe400078e3cff */
[----:B------:R-:W-:Y:S02]  /*0e50*/  LOP3.LUT R158, R14, 0x70, RZ, 0x3c, !PT ;  /* 0x000000700e9e7812 */ /* 0x000fe400078e3cff */
[----:B------:R-:W-:Y:S02]  /*0e60*/  LOP3.LUT R159, R15, 0x40, RZ, 0x3c, !PT ;  /* 0x000000400f9f7812 */ /* 0x000fe400078e3cff */
[----:B------:R-:W-:-:S02]  /*0e70*/  LEA.HI.X.SX32 R63, R83, R25, 0x1, P4 ;  /* 0x00000019533f7211 */ /* 0x000fc400020f0eff */
[-C--:B------:R-:W-:Y:S02]  /*0e80*/  LEA.HI.X.SX32 R153, R87, R25.reuse, 0x1, P6 ;  /* 0x0000001957997211 */ /* 0x080fe400030f0eff */
[-C--:B------:R-:W-:Y:S02]  /*0e90*/  LEA.HI.X.SX32 R23, R77, R25.reuse, 0x1, P2 ;  /* 0x000000194d177211 */ /* 0x080fe400010f0eff */
[----:B------:R-:W-:Y:S02]  /*0ea0*/  LEA.HI.X.SX32 R65, R85, R25, 0x1, P0 ;  /* 0x0000001955417211 */ /* 0x000fe400000f0eff */
.L_x_1:
[----:B------:R-:W-:-:S04]  /*0eb0*/  IMAD.WIDE R84, R13, 0x2, R30 ;  /* 0x000000020d547825 */ /* 0x000fc800078e021e */
[C---:B------:R-:W-:Y:S01]  /*0ec0*/  IMAD.WIDE R76, R13.reuse, 0x2, R170 ;  /* 0x000000020d4c7825 */ /* 0x040fe200078e02aa */
[----:B------:R0:W2:Y:S03]  /*0ed0*/  LDG.E.U16 R104, [R84.64] ;  /* 0x0000000454687981 */ /* 0x0000a6000c1e1500 */
[C---:B------:R-:W-:Y:S01]  /*0ee0*/  IMAD.WIDE R78, R13.reuse, 0x2, R168 ;  /* 0x000000020d4e7825 */ /* 0x040fe200078e02a8 */
[----:B------:R1:W3:Y:S03]  /*0ef0*/  LDG.E.U16 R96, [R76.64] ;  /* 0x000000044c607981 */ /* 0x0002e6000c1e1500 */
[C---:B------:R-:W-:Y:S01]  /*0f00*/  IMAD.WIDE R80, R13.reuse, 0x2, R166 ;  /* 0x000000020d507825 */ /* 0x040fe200078e02a6 */
[----:B------:R4:W5:Y:S03]  /*0f10*/  LDG.E.U16 R98, [R78.64] ;  /* 0x000000044e627981 */ /* 0x000966000c1e1500 */
[C---:B------:R-:W-:Y:S01]  /*0f20*/  IMAD.WIDE R82, R13.reuse, 0x2, R164 ;  /* 0x000000020d527825 */ /* 0x040fe200078e02a4 */
[----:B------:R0:W5:Y:S03]  /*0f30*/  LDG.E.U16 R100, [R80.64] ;  /* 0x0000000450647981 */ /* 0x000166000c1e1500 */
[C---:B------:R-:W-:Y:S01]  /*0f40*/  IMAD.WIDE R86, R13.reuse, 0x2, R32 ;  /* 0x000000020d567825 */ /* 0x040fe200078e0220 */
[----:B------:R0:W5:Y:S03]  /*0f50*/  LDG.E.U16 R102, [R82.64] ;  /* 0x0000000452667981 */ /* 0x000166000c1e1500 */
[C---:B------:R-:W-:Y:S01]  /*0f60*/  IMAD.WIDE R88, R13.reuse, 0x2, R34 ;  /* 0x000000020d587825 */ /* 0x040fe200078e0222 */
[----:B------:R0:W5:Y:S03]  /*0f70*/  LDG.E.U16 R106, [R86.64] ;  /* 0x00000004566a7981 */ /* 0x000166000c1e1500 */
[----:B------:R-:W-:-:S02]  /*0f80*/  IMAD.WIDE R90, R13, 0x2, R26 ;  /* 0x000000020d5a7825 */ /* 0x000fc400078e021a */
[----:B------:R-:W5:Y:S02]  /*0f90*/  LDG.E.U16 R88, [R88.64] ;  /* 0x0000000458587981 */ /* 0x000f64000c1e1500 */
[C---:B------:R-:W-:Y:S02]  /*0fa0*/  IMAD.WIDE R92, R13.reuse, 0x2, R36 ;  /* 0x000000020d5c7825 */ /* 0x040fe400078e0224 */
[----:B------:R-:W5:Y:S02]  /*0fb0*/  LDG.E.U16 R90, [R90.64] ;  /* 0x000000045a5a7981 */ /* 0x000f64000c1e1500 */
[C---:B------:R-:W-:Y:S02]  /*0fc0*/  IMAD.WIDE R94, R13.reuse, 0x2, R38 ;  /* 0x000000020d5e7825 */ /* 0x040fe400078e0226 */
[----:B------:R-:W5:Y:S02]  /*0fd0*/  LDG.E.U16 R92, [R92.64] ;  /* 0x000000045c5c7981 */ /* 0x000f64000c1e1500 */
[----:B0-----:R-:W-:-:S02]  /*0fe0*/  IMAD.WIDE R84, R13, 0x2, R48 ;  /* 0x000000020d547825 */ /* 0x001fc400078e0230 */
[----:B------:R-:W5:Y:S02]  /*0ff0*/  LDG.E.U16 R94, [R94.64] ;  /* 0x000000045e5e7981 */ /* 0x000f64000c1e1500 */
[C---:B-1----:R-:W-:Y:S02]  /*1000*/  IMAD.WIDE R76, R13.reuse, 0x2, R40 ;  /* 0x000000020d4c7825 */ /* 0x042fe400078e0228 */
[----:B------:R-:W5:Y:S02]  /*1010*/  LDG.E.U16 R84, [R84.64] ;  /* 0x0000000454547981 */ /* 0x000f64000c1e1500 */
[C---:B----4-:R-:W-:Y:S02]  /*1020*/  IMAD.WIDE R78, R13.reuse, 0x2, R42 ;  /* 0x000000020d4e7825 */ /* 0x050fe400078e022a */
[----:B------:R0:W4:Y:S02]  /*1030*/  LDG.E.U16 R108, [R76.64] ;  /* 0x000000044c6c7981 */ /* 0x000124000c1e1500 */
[----:B------:R-:W-:-:S02]  /*1040*/  IMAD.WIDE R80, R13, 0x2, R44 ;  /* 0x000000020d507825 */ /* 0x000fc400078e022c */
[----:B------:R1:W4:Y:S02]  /*1050*/  LDG.E.U16 R110, [R78.64] ;  /* 0x000000044e6e7981 */ /* 0x000324000c1e1500 */
[C---:B------:R-:W-:Y:S02]  /*1060*/  IMAD.WIDE R82, R13.reuse, 0x2, R46 ;  /* 0x000000020d527825 */ /* 0x040fe400078e022e */
[----:B------:R0:W4:Y:S02]  /*1070*/  LDG.E.U16 R112, [R80.64] ;  /* 0x0000000450707981 */ /* 0x000124000c1e1500 */
[----:B------:R-:W-:Y:S02]  /*1080*/  IMAD.WIDE R86, R13, 0x2, R28 ;  /* 0x000000020d567825 */ /* 0x000fe400078e021c */
[----:B------:R1:W4:Y:S04]  /*1090*/  LDG.E.U16 R114, [R82.64] ;  /* 0x0000000452727981 */ /* 0x000328000c1e1500 */
[----:B------:R1:W4:Y:S04]  /*10a0*/  LDG.E.U16 R116, [R86.64] ;  /* 0x0000000456747981 */ /* 0x000328000c1e1500 */
[----:B------:R-:W-:Y:S01]  /*10b0*/  BAR.SYNC.DEFER_BLOCKING 0x0 ;  /* 0x0000000000007b1d */ /* 0x000fe20000010000 */
[----:B0-----:R-:W-:-:S04]  /*10c0*/  IMAD.WIDE R76, R6, 0x2, R24 ;  /* 0x00000002064c7825 */ /* 0x001fc800078e0218 */
[----:B-1----:R-:W-:-:S04]  /*10d0*/  IMAD.WIDE R78, R6, 0x2, R152 ;  /* 0x00000002064e7825 */ /* 0x002fc800078e0298 */
[----:B------:R-:W-:-:S04]  /*10e0*/  IMAD.WIDE R86, R6, 0x2, R22 ;  /* 0x0000000206567825 */ /* 0x000fc800078e0216 */
[----:B------:R-:W-:-:S04]  /*10f0*/  IMAD.WIDE R80, R6, 0x2, R154 ;  /* 0x0000000206507825 */ /* 0x000fc800078e029a */
[C---:B------:R-:W-:Y:S01]  /*1100*/  IMAD.WIDE R82, R6.reuse, 0x2, R66 ;  /* 0x0000000206527825 */ /* 0x040fe200078e0242 */
[----:B--2---:R-:W-:Y:S04]  /*1110*/  STS.U16 [R5+0x400], R104 ;  /* 0x0004006805007388 */ /* 0x004fe80000000400 */
[----:B---3--:R-:W-:Y:S04]  /*1120*/  STS.U16 [R5], R96 ;  /* 0x0000006005007388 */ /* 0x008fe80000000400 */
[----:B-----5:R-:W-:Y:S04]  /*1130*/  STS.U16 [R5+0x100], R98 ;  /* 0x0001006205007388 */ /* 0x020fe80000000400 */
[----:B------:R-:W-:Y:S04]  /*1140*/  STS.U16 [R5+0x200], R100 ;  /* 0x0002006405007388 */ /* 0x000fe80000000400 */
[----:B------:R-:W-:Y:S04]  /*1150*/  STS.U16 [R5+0x300], R102 ;  /* 0x0003006605007388 */ /* 0x000fe80000000400 */
[----:B------:R-:W-:Y:S04]  /*1160*/  STS.U16 [R5+0x500], R106 ;  /* 0x0005006a05007388 */ /* 0x000fe80000000400 */
[----:B------:R0:W-:Y:S04]  /*1170*/  STS.U16 [R5+0x600], R88 ;  /* 0x0006005805007388 */ /* 0x0001e80000000400 */
[----:B------:R1:W-:Y:S04]  /*1180*/  STS.U16 [R5+0x700], R90 ;  /* 0x0007005a05007388 */ /* 0x0003e80000000400 */
[----:B------:R2:W-:Y:S04]  /*1190*/  STS.U16 [R5+0x800], R92 ;  /* 0x0008005c05007388 */ /* 0x0005e80000000400 */
[----:B------:R3:W-:Y:S04]  /*11a0*/  STS.U16 [R5+0x900], R94 ;  /* 0x0009005e05007388 */ /* 0x0007e80000000400 */
[----:B------:R-:W-:Y:S04]  /*11b0*/  STS.U16 [R5+0xe00], R84 ;  /* 0x000e005405007388 */ /* 0x000fe80000000400 */
[----:B----4-:R4:W-:Y:S04]  /*11c0*/  STS.U16 [R5+0xa00], R108 ;  /* 0x000a006c05007388 */ /* 0x0109e80000000400 */
[----:B------:R5:W-:Y:S04]  /*11d0*/  STS.U16 [R5+0xb00], R110 ;  /* 0x000b006e05007388 */ /* 0x000be80000000400 */
[----:B------:R-:W-:Y:S04]  /*11e0*/  STS.U16 [R5+0xc00], R112 ;  /* 0x000c007005007388 */ /* 0x000fe80000000400 */
[----:B------:R-:W-:Y:S04]  /*11f0*/  STS.U16 [R5+0xd00], R114 ;  /* 0x000d007205007388 */ /* 0x000fe80000000400 */
[----:B------:R2:W-:Y:S04]  /*1200*/  STS.U16 [R5+0xf00], R116 ;  /* 0x000f007405007388 */ /* 0x0005e80000000400 */
[----:B------:R-:W-:Y:S01]  /*1210*/  BAR.SYNC.DEFER_BLOCKING 0x0 ;  /* 0x0000000000007b1d */ /* 0x000fe20000010000 */
[----:B0-----:R-:W-:-:S04]  /*1220*/  IMAD.WIDE R88, R6, 0x2, R50 ;  /* 0x0000000206587825 */ /* 0x001fc800078e0232 */
[----:B-1----:R-:W-:-:S04]  /*1230*/  IMAD.WIDE R90, R6, 0x2, R52 ;  /* 0x00000002065a7825 */ /* 0x002fc800078e0234 */
[----:B--2---:R-:W-:-:S04]  /*1240*/  IMAD.WIDE R92, R6, 0x2, R54 ;  /* 0x00000002065c7825 */ /* 0x004fc800078e0236 */
[----:B---3--:R-:W-:-:S04]  /*1250*/  IMAD.WIDE R94, R6, 0x2, R56 ;  /* 0x00000002065e7825 */ /* 0x008fc800078e0238 */
[C---:B------:R-:W-:Y:S01]  /*1260*/  IMAD.WIDE R100, R6.reuse, 0x2, R58 ;  /* 0x0000000206647825 */ /* 0x040fe200078e023a */
[----:B------:R0:W2:Y:S04]  /*1270*/  LDG.E.U16 R109, [R76.64] ;  /* 0x000000044c6d7981 */ /* 0x0000a8000c1e1500 */
[----:B------:R1:W3:Y:S04]  /*1280*/  LDG.E.U16 R119, [R86.64] ;  /* 0x0000000456777981 */ /* 0x0002e8000c1e1500 */
[----:B------:R1:W3:Y:S01]  /*1290*/  LDG.E.U16 R111, [R78.64] ;  /* 0x000000044e6f7981 */ /* 0x0002e2000c1e1500 */
[----:B0-----:R-:W-:-:S03]  /*12a0*/  IMAD.WIDE R76, R6, 0x2, R156 ;  /* 0x00000002064c7825 */ /* 0x001fc600078e029c */
[----:B------:R0:W3:Y:S04]  /*12b0*/  LDG.E.U16 R127, [R88.64] ;  /* 0x00000004587f7981 */ /* 0x0000e8000c1e1500 */
[----:B----4-:R4:W3:Y:S04]  /*12c0*/  LDG.E.U16 R108, [R80.64] ;  /* 0x00000004506c7981 */ /* 0x0108e8000c1e1500 */
[----:B-----5:R0:W5:Y:S04]  /*12d0*/  LDG.E.U16 R110, [R90.64] ;  /* 0x000000045a6e7981 */ /* 0x020168000c1e1500 */
[----:B------:R4:W5:Y:S04]  /*12e0*/  LDG.E.U16 R117, [R82.64] ;  /* 0x0000000452757981 */ /* 0x000968000c1e1500 */
[----:B------:R0:W5:Y:S04]  /*12f0*/  LDG.E.U16 R133, [R92.64] ;  /* 0x000000045c857981 */ /* 0x000168000c1e1500 */
[----:B------:R0:W5:Y:S04]  /*1300*/  LDG.E.U16 R116, [R76.64] ;  /* 0x000000044c747981 */ /* 0x000168000c1e1500 */
[----:B------:R0:W5:Y:S04]  /*1310*/  LDG.E.U16 R124, [R94.64] ;  /* 0x000000045e7c7981 */ /* 0x000168000c1e1500 */
[----:B------:R0:W5:Y:S01]  /*1320*/  LDG.E.U16 R135, [R100.64] ;  /* 0x0000000464877981 */ /* 0x000162000c1e1500 */
[----:B-1----:R-:W-:-:S03]  /*1330*/  IMAD.WIDE R78, R6, 0x2, R60 ;  /* 0x00000002064e7825 */ /* 0x002fc600078e023c */
[----:B------:R-:W-:Y:S04]  /*1340*/  LDSM.16.MT88.4 R136, [R11+0x1000] ;  /* 0x001000000b88783b */ /* 0x000fe80000004200 */
[----:B------:R1:W5:Y:S01]  /*1350*/  LDG.E.U16 R125, [R78.64] ;  /* 0x000000044e7d7981 */ /* 0x000362000c1e1500 */
[----:B------:R-:W-:-:S03]  /*1360*/  IMAD.WIDE R84, R6, 0x2, R148 ;  /* 0x0000000206547825 */ /* 0x000fc600078e0294 */
[----:B----4-:R-:W1:Y:S01]  /*1370*/  LDSM.16.M88.4 R80, [R12] ;  /* 0x000000000c50783b */ /* 0x010e620000000200 */
[----:B0-----:R-:W-:-:S03]  /*1380*/  IMAD.WIDE R92, R6, 0x2, R62 ;  /* 0x00000002065c7825 */ /* 0x001fc600078e023e */
[----:B------:R0:W4:Y:S01]  /*1390*/  LDG.E.U16 R144, [R84.64] ;  /* 0x0000000454907981 */ /* 0x000122000c1e1500 */
[----:B------:R-:W-:-:S03]  /*13a0*/  IMAD.WIDE R102, R6, 0x2, R64 ;  /* 0x0000000206667825 */ /* 0x000fc600078e0240 */
[----:B------:R0:W4:Y:S04]  /*13b0*/  LDG.E.U16 R146, [R92.64] ;  /* 0x000000045c927981 */ /* 0x000128000c1e1500 */
[----:B------:R0:W4:Y:S04]  /*13c0*/  LDG.E.U16 R161, [R102.64] ;  /* 0x0000000466a17981 */ /* 0x000128000c1e1500 */
[----:B------:R-:W0:Y:S04]  /*13d0*/  LDSM.16.M88.4 R88, [R12+0x200] ;  /* 0x000200000c58783b */ /* 0x000e280000000200 */
[----:B------:R-:W-:Y:S01]  /*13e0*/  LDSM.16.M88.4 R140, [R12+0xe00] ;  /* 0x000e00000c8c783b */ /* 0x000fe20000000200 */
[----:B------:R-:W-:-:S03]  /*13f0*/  IMAD.WIDE R86, R6, 0x2, R150 ;  /* 0x0000000206567825 */ /* 0x000fc600078e0296 */
[----:B------:R-:W0:Y:S04]  /*1400*/  LDSM.16.M88.4 R96, [R12+0x400] ;  /* 0x000400000c60783b */ /* 0x000e280000000200 */
[----:B------:R0:W4:Y:S04]  /*1410*/  LDG.E.U16 R147, [R86.64] ;  /* 0x0000000456937981 */ /* 0x000128000c1e1500 */
[----:B------:R-:W0:Y:S04]  /*1420*/  LDSM.16.M88.4 R104, [R12+0x600] ;  /* 0x000600000c68783b */ /* 0x000e280000000200 */
[----:B------:R-:W2:Y:S04]  /*1430*/  LDSM.16.M88.4 R112, [R12+0x800] ;  /* 0x000800000c70783b */ /* 0x000ea80000000200 */
[----:B------:R-:W2:Y:S04]  /*1440*/  LDSM.16.M88.4 R120, [R12+0xa00] ;  /* 0x000a00000c78783b */ /* 0x000ea80000000200 */
[----:B------:R-:W2:Y:S04]  /*1450*/  LDSM.16.M88.4 R128, [R12+0xc00] ;  /* 0x000c00000c80783b */ /* 0x000ea80000000200 */
[----:B------:R-:W-:Y:S01]  /*1460*/  BAR.SYNC.DEFER_BLOCKING 0x0 ;  /* 0x0000000000007b1d */ /* 0x000fe20000010000 */
[C---:B-1----:R-:W-:Y:S08]  /*1470*/  HMMA.16816.F32.BF16 R76, R136.reuse, R80, RZ ;  /* 0x00000050884c723c */ /* 0x042ff000000418ff */
[C---:B------:R-:W-:Y:S08]  /*1480*/  HMMA.16816.F32.BF16 R80, R136.reuse, R82, RZ ;  /* 0x000000528850723c */ /* 0x040ff000000418ff */
[C---:B0-----:R-:W-:Y:S08]  /*1490*/  HMMA.16816.F32.BF16 R84, R136.reuse, R88, RZ ;  /* 0x000000588854723c */ /* 0x041ff000000418ff */
[C---:B------:R-:W-:Y:S08]  /*14a0*/  HMMA.16816.F32.BF16 R88, R136.reuse, R90, RZ ;  /* 0x0000005a8858723c */ /* 0x040ff000000418ff */
[C---:B------:R-:W-:Y:S08]  /*14b0*/  HMMA.16816.F32.BF16 R92, R136.reuse, R96, RZ ;  /* 0x00000060885c723c */ /* 0x040ff000000418ff */
[C---:B------:R-:W-:Y:S08]  /*14c0*/  HMMA.16816.F32.BF16 R96, R136.reuse, R98, RZ ;  /* 0x000000628860723c */ /* 0x040ff000000418ff */
[C---:B------:R-:W-:Y:S08]  /*14d0*/  HMMA.16816.F32.BF16 R100, R136.reuse, R104, RZ ;  /* 0x000000688864723c */ /* 0x040ff000000418ff */
[C---:B------:R-:W-:Y:S01]  /*14e0*/  HMMA.16816.F32.BF16 R104, R136.reuse, R106, RZ ;  /* 0x0000006a8868723c */ /* 0x040fe200000418ff */
[----:B--2---:R-:W-:Y:S04]  /*14f0*/  STS.U16 [R14], R109 ;  /* 0x0000006d0e007388 */ /* 0x004fe80000000400 */
[----:B---3--:R-:W-:Y:S04]  /*1500*/  STS.U16 [R14+0x800], R119 ;  /* 0x000800770e007388 */ /* 0x008fe80000000400 */
[----:B------:R-:W-:Y:S04]  /*1510*/  STS.U16 [R16+0x100], R111 ;  /* 0x0001006f10007388 */ /* 0x000fe80000000400 */
[----:B------:R-:W-:Y:S04]  /*1520*/  STS.U16 [R16+0x900], R127 ;  /* 0x0009007f10007388 */ /* 0x000fe80000000400 */
[----:B------:R-:W-:Y:S04]  /*1530*/  STS.U16 [R17+0x200], R108 ;  /* 0x0002006c11007388 */ /* 0x000fe80000000400 */
[----:B-----5:R-:W-:Y:S04]  /*1540*/  STS.U16 [R17+0xa00], R110 ;  /* 0x000a006e11007388 */ /* 0x020fe80000000400 */
[----:B------:R-:W-:Y:S04]  /*1550*/  STS.U16 [R18+0x300], R117 ;  /* 0x0003007512007388 */ /* 0x000fe80000000400 */
[----:B------:R-:W-:Y:S04]  /*1560*/  STS.U16 [R18+0xb00], R133 ;  /* 0x000b008512007388 */ /* 0x000fe80000000400 */
[----:B------:R-:W-:Y:S04]  /*1570*/  STS.U16 [R19+0x400], R116 ;  /* 0x0004007413007388 */ /* 0x000fe80000000400 */
[----:B------:R-:W-:Y:S04]  /*1580*/  STS.U16 [R19+0xc00], R124 ;  /* 0x000c007c13007388 */ /* 0x000fe80000000400 */
[----:B------:R0:W-:Y:S02]  /*1590*/  STS.U16 [R20+0xd00], R135 ;  /* 0x000d008714007388 */ /* 0x0001e40000000400 */
[----:B0-----:R-:W-:Y:S07]  /*15a0*/  HMMA.16816.F32.BF16 R132, R136, R140, RZ ;  /* 0x0000008c8884723c */ /* 0x001fee00000418ff */
[----:B------:R-:W-:-:S02]  /*15b0*/  FMUL R140, R76, c[0x0][0x188] ;  /* 0x000062004c8c7a20 */ /* 0x000fc40000400000 */
[----:B------:R-:W-:-:S05]  /*15c0*/  FMUL R141, R77, c[0x0][0x188] ;  /* 0x000062004d8d7a20 */ /* 0x000fca0000400000 */
[----:B------:R-:W-:Y:S01]  /*15d0*/  FMNMX R141, R140, R141, !PT ;  /* 0x0000008d8c8d7209 */ /* 0x000fe20007800000 */
        /* <DEDUP_REMOVED lines=18> */
[----:B------:R-:W-:Y:S01]  /*1700*/  FMUL R140, R97, c[0x0][0x188] ;  /* 0x00006200618c7a20 */ /* 0x000fe20000400000 */
[----:B------:R-:W-:Y:S04]  /*1710*/  HMMA.16816.F32.BF16 R108, R136, R112, RZ ;  /* 0x00000070886c723c */ /* 0x000fe800000418ff */
        /* <DEDUP_REMOVED lines=19> */
[----:B------:R0:W-:Y:S04]  /*1850*/  STS.U16 [R20+0x500], R125 ;  /* 0x0005007d14007388 */ /* 0x0001e80000000400 */
[----:B------:R-:W-:Y:S01]  /*1860*/  FMNMX R141, R140, R141, !PT ;  /* 0x0000008d8c8d7209 */ /* 0x000fe20007800000 */
[----:B------:R-:W-:Y:S01]  /*1870*/  FMUL R140, R116, c[0x0][0x188] ;  /* 0x00006200748c7a20 */ /* 0x000fe20000400000 */
[----:B0-----:R-:W-:Y:S04]  /*1880*/  HMMA.16816.F32.BF16 R124, R136, R128, RZ ;  /* 0x00000080887c723c */ /* 0x001fe800000418ff */
[----:B------:R-:W-:Y:S01]  /*1890*/  FMNMX R141, R140, R141, !PT ;  /* 0x0000008d8c8d7209 */ /* 0x000fe20007800000 */
[----:B------:R-:W-:-:S05]  /*18a0*/  FMUL R140, R117, c[0x0][0x188] ;  /* 0x00006200758c7a20 */ /* 0x000fca0000400000 */
[----:B------:R-:W-:Y:S01]  /*18b0*/  FMNMX R141, R140, R141, !PT ;  /* 0x0000008d8c8d7209 */ /* 0x000fe20007800000 */
[----:B------:R-:W-:Y:S01]  /*18c0*/  HMMA.16816.F32.BF16 R128, R136, R130, RZ ;  /* 0x000000828880723c */ /* 0x000fe200000418ff */
        /* <DEDUP_REMOVED lines=20> */
[----:B------:R-:W-:-:S05]  /*1a10*/  FMNMX R140, R140, R141, !PT ;  /* 0x0000008d8c8c7209 */ /* 0x000fca0007800000 */
[----:B------:R-:W0:Y:S02]  /*1a20*/  SHFL.BFLY PT, R141, R140, 0x2, 0x1f ;  /* 0x0c401f008c8d7f89 */ /* 0x000e2400000e0000 */
[----:B0-----:R-:W-:-:S05]  /*1a30*/  FMNMX R141, R140, R141, !PT ;  /* 0x0000008d8c8d7209 */ /* 0x001fca0007800000 */
[----:B------:R-:W0:Y:S04]  /*1a40*/  SHFL.BFLY PT, R142, R141, 0x1, 0x1f ;  /* 0x0c201f008d8e7f89 */ /* 0x000e2800000e0000 */
[----:B----4-:R-:W-:Y:S04]  /*1a50*/  STS.U16 [R21+0x600], R144 ;  /* 0x0006009015007388 */ /* 0x010fe80000000400 */
[----:B------:R-:W-:Y:S04]  /*1a60*/  STS.U16 [R21+0xe00], R146 ;  /* 0x000e009215007388 */ /* 0x000fe80000000400 */
[----:B------:R0:W-:Y:S02]  /*1a70*/  STS.U16 [R158+0xf00], R161 ;  /* 0x000f00a19e007388 */ /* 0x0001e40000000400 */
[----:B0-----:R-:W-:-:S04]  /*1a80*/  FMNMX R161, R141, R142, !PT ;  /* 0x0000008e8da17209 */ /* 0x001fc80007800000 */
[----:B------:R-:W-:-:S05]  /*1a90*/  FMNMX R161, R161, R162, !PT ;  /* 0x000000a2a1a17209 */ /* 0x000fca0007800000 */
[--C-:B------:R-:W-:Y:S02]  /*1aa0*/  FFMA R76, R76, c[0x0][0x188], -R161.reuse ;  /* 0x000062004c4c7a23 */ /* 0x100fe400000008a1 */
[--C-:B------:R-:W-:Y:S02]  /*1ab0*/  FFMA R77, R77, c[0x0][0x188], -R161.reuse ;  /* 0x000062004d4d7a23 */ /* 0x100fe400000008a1 */
[----:B------:R-:W-:Y:S02]  /*1ac0*/  FMUL R76, R76, 1.4426950216293334961 ;  /* 0x3fb8aa3b4c4c7820 */ /* 0x000fe40000400000 */
[----:B------:R-:W-:Y:S02]  /*1ad0*/  FMUL R77, R77, 1.4426950216293334961 ;  /* 0x3fb8aa3b4d4d7820 */ /* 0x000fe40000400000 */
[--C-:B------:R-:W-:Y:S02]  /*1ae0*/  FFMA R80, R80, c[0x0][0x188], -R161.reuse ;  /* 0x0000620050507a23 */ /* 0x100fe400000008a1 */
[----:B------:R-:W-:-:S02]  /*1af0*/  FFMA R81, R81, c[0x0][0x188], -R161 ;  /* 0x0000620051517a23 */ /* 0x000fc400000008a1 */
[----:B------:R-:W-:Y:S01]  /*1b00*/  FMUL R80, R80, 1.4426950216293334961 ;  /* 0x3fb8aa3b50507820 */ /* 0x000fe20000400000 */
[----:B------:R-:W-:Y:S01]  /*1b10*/  MUFU.EX2 R76, R76 ;  /* 0x0000004c004c7308 */ /* 0x000fe20000000800 */
[----:B------:R-:W-:Y:S02]  /*1b20*/  FMUL R81, R81, 1.4426950216293334961 ;  /* 0x3fb8aa3b51517820 */ /* 0x000fe40000400000 */
[----:B------:R-:W-:-:S05]  /*1b30*/  FFMA R84, R84, c[0x0][0x188], -R161 ;  /* 0x0000620054547a23 */ /* 0x000fca00000008a1 */
[----:B------:R-:W0:Y:S01]  /*1b40*/  MUFU.EX2 R77, R77 ;  /* 0x0000004d004d7308 */ /* 0x000e220000000800 */
[----:B------:R-:W-:Y:S02]  /*1b50*/  FMUL R84, R84, 1.4426950216293334961 ;  /* 0x3fb8aa3b54547820 */ /* 0x000fe40000400000 */
[----:B------:R-:W-:-:S05]  /*1b60*/  FFMA R85, R85, c[0x0][0x188], -R161 ;  /* 0x0000620055557a23 */ /* 0x000fca00000008a1 */
[----:B------:R-:W1:Y:S01]  /*1b70*/  MUFU.EX2 R80, R80 ;  /* 0x0000005000507308 */ /* 0x000e620000000800 */
[----:B------:R-:W-:Y:S02]  /*1b80*/  FMUL R85, R85, 1.4426950216293334961 ;  /* 0x3fb8aa3b55557820 */ /* 0x000fe40000400000 */
[----:B------:R-:W-:-:S05]  /*1b90*/  FFMA R88, R88, c[0x0][0x188], -R161 ;  /* 0x0000620058587a23 */ /* 0x000fca00000008a1 */
[----:B------:R-:W2:Y:S01]  /*1ba0*/  MUFU.EX2 R81, R81 ;  /* 0x0000005100517308 */ /* 0x000ea20000000800 */
[----:B------:R-:W-:Y:S02]  /*1bb0*/  FMUL R88, R88, 1.4426950216293334961 ;  /* 0x3fb8aa3b58587820 */ /* 0x000fe40000400000 */
[----:B0-----:R-:W-:-:S05]  /*1bc0*/  FADD R143, R76, R77 ;  /* 0x0000004d4c8f7221 */ /* 0x001fca0000000000 */
[----:B------:R-:W0:Y:S01]  /*1bd0*/  MUFU.EX2 R84, R84 ;  /* 0x0000005400547308 */ /* 0x000e220000000800 */
[----:B------:R-:W-:Y:S01]  /*1be0*/  F2FP.BF16.PACK_AB R140, R77, R76 ;  /* 0x0000004c4d8c723e */ /* 0x000fe200000010ff */
[----:B-1----:R-:W-:-:S06]  /*1bf0*/  FADD R76, R80, R143 ;  /* 0x0000008f504c7221 */ /* 0x002fcc0000000000 */
[----:B------:R-:W1:Y:S01]  /*1c00*/  MUFU.EX2 R85, R85 ;  /* 0x0000005500557308 */ /* 0x000e620000000800 */
[----:B--2---:R-:W-:-:S07]  /*1c10*/  FADD R77, R81, R76 ;  /* 0x0000004c514d7221 */ /* 0x004fce0000000000 */
[----:B------:R-:W2:Y:S01]  /*1c20*/  MUFU.EX2 R88, R88 ;  /* 0x0000005800587308 */ /* 0x000ea20000000800 */
[----:B0-----:R-:W-:Y:S01]  /*1c30*/  FADD R76, R84, R77 ;  /* 0x0000004d544c7221 */ /* 0x001fe20000000000 */
[----:B------:R-:W-:-:S03]  /*1c40*/  F2FP.BF16.PACK_AB R142, R81, R80 ;  /* 0x00000050518e723e */ /* 0x000fc600000010ff */
[----:B-1----:R-:W-:Y:S02]  /*1c50*/  FADD R77, R85, R76 ;  /* 0x0000004c554d7221 */ /* 0x002fe40000000000 */
[----:B------:R-:W-:Y:S02]  /*1c60*/  FMUL R76, R78, c[0x0][0x188] ;  /* 0x000062004e4c7a20 */ /* 0x000fe40000400000 */
[----:B--2---:R-:W-:Y:S02]  /*1c70*/  FADD R80, R88, R77 ;  /* 0x0000004d58507221 */ /* 0x004fe40000000000 */
        /* <DEDUP_REMOVED lines=62> */
[----:B------:R-:W0:Y:S01]  /*2060*/  SHFL.BFLY PT, R77, R76, 0x2, 0x1f ;  /* 0x0c401f004c4d7f89 */ /* 0x000e2200000e0000 */
[----:B------:R-:W-:Y:S01]  /*2070*/  F2FP.BF16.PACK_AB R144, R85, R84 ;  /* 0x000000545590723e */ /* 0x000fe200000010ff */
[----:B------:R-:W-:-:S04]  /*2080*/  FFMA R89, R89, c[0x0][0x188], -R161 ;  /* 0x0000620059597a23 */ /* 0x000fc800000008a1 */
[----:B------:R-:W-:Y:S01]  /*2090*/  FMUL R89, R89, 1.4426950216293334961 ;  /* 0x3fb8aa3b59597820 */ /* 0x000fe20000400000 */
[----:B0-----:R-:W-:-:S05]  /*20a0*/  FMNMX R77, R76, R77, !PT ;  /* 0x0000004d4c4d7209 */ /* 0x001fca0007800000 */
[----:B------:R-:W0:Y:S01]  /*20b0*/  SHFL.BFLY PT, R84, R77, 0x1, 0x1f ;  /* 0x0c201f004d547f89 */ /* 0x000e2200000e0000 */
[----:B------:R-:W1:Y:S01]  /*20c0*/  MUFU.EX2 R89, R89 ;  /* 0x0000005900597308 */ /* 0x000e620000000800 */
[----:B------:R-:W-:Y:S02]  /*20d0*/  FADD R81, -R161, R162 ;  /* 0x000000a2a1517221 */ /* 0x000fe40000000100 */
[----:B------:R-:W-:Y:S01]  /*20e0*/  STS.U16 [R158+0x700], R147 ;  /* 0x000700939e007388 */ /* 0x000fe20000000400 */
[----:B-1----:R-:W-:Y:S02]  /*20f0*/  F2FP.BF16.PACK_AB R146, R89, R88 ;  /* 0x000000585992723e */ /* 0x002fe400000010ff */
[----:B0-----:R-:W-:-:S04]  /*2100*/  FMNMX R84, R77, R84, !PT ;  /* 0x000000544d547209 */ /* 0x001fc80007800000 */
[----:B------:R-:W-:-:S05]  /*2110*/  FMNMX R88, R84, R145, !PT ;  /* 0x0000009154587209 */ /* 0x000fca0007800000 */
[----:B------:R-:W-:Y:S02]  /*2120*/  FADD R76, -R88, R145 ;  /* 0x00000091584c7221 */ /* 0x000fe40000000100 */
[----:B------:R-:W-:Y:S02]  /*2130*/  FMUL R81, R81, 1.4426950216293334961 ;  /* 0x3fb8aa3b51517820 */ /* 0x000fe40000400000 */
[----:B------:R-:W-:Y:S02]  /*2140*/  FMUL R163, R76, 1.4426950216293334961 ;  /* 0x3fb8aa3b4ca37820 */ /* 0x000fe40000400000 */
[----:B------:R-:W-:Y:S02]  /*2150*/  FADD R80, R89, R80 ;  /* 0x0000005059507221 */ /* 0x000fe40000000000 */
[----:B------:R-:W0:Y:S01]  /*2160*/  MUFU.EX2 R89, R81 ;  /* 0x0000005100597308 */ /* 0x000e220000000800 */
[----:B------:R-:W-:-:S07]  /*2170*/  FFMA R78, R78, c[0x0][0x188], -R88 ;  /* 0x000062004e4e7a23 */ /* 0x000fce0000000858 */
[----:B------:R-:W1:Y:S01]  /*2180*/  MUFU.EX2 R163, R163 ;  /* 0x000000a300a37308 */ /* 0x000e620000000800 */
[----:B------:R-:W-:Y:S02]  /*2190*/  FFMA R79, R79, c[0x0][0x188], -R88 ;  /* 0x000062004f4f7a23 */ /* 0x000fe40000000858 */
[----:B------:R-:W-:Y:S02]  /*21a0*/  FMUL R78, R78, 1.4426950216293334961 ;  /* 0x3fb8aa3b4e4e7820 */ /* 0x000fe40000400000 */
[----:B------:R-:W-:-:S03]  /*21b0*/  FMUL R79, R79, 1.4426950216293334961 ;  /* 0x3fb8aa3b4f4f7820 */ /* 0x000fc60000400000 */
[----:B------:R1:W-:Y:S01]  /*21c0*/  MUFU.EX2 R84, R78 ;  /* 0x0000004e00547308 */ /* 0x0003e20000000800 */
[C---:B0-----:R-:W-:Y:S02]  /*21d0*/  FMUL R76, R89.reuse, R72 ;  /* 0x00000048594c7220 */ /* 0x041fe40000400000 */
[----:B------:R-:W-:-:S05]  /*21e0*/  FMUL R77, R89, R73 ;  /* 0x00000049594d7220 */ /* 0x000fca0000400000 */
[----:B------:R0:W2:Y:S01]  /*21f0*/  MUFU.EX2 R85, R79 ;  /* 0x0000004f00557308 */ /* 0x0000a20000000800 */
[C---:B-1----:R-:W-:Y:S02]  /*2200*/  FMUL R78, R163.reuse, R74 ;  /* 0x0000004aa34e7220 */ /* 0x042fe40000400000 */
[----:B0-----:R-:W-:Y:S01]  /*2210*/  FMUL R79, R163, R75 ;  /* 0x0000004ba34f7220 */ /* 0x001fe20000400000 */
[----:B------:R-:W-:Y:S01]  /*2220*/  BAR.SYNC.DEFER_BLOCKING 0x0 ;  /* 0x0000000000007b1d */ /* 0x000fe20000010000 */
[--C-:B------:R-:W-:Y:S02]  /*2230*/  FFMA R82, R82, c[0x0][0x188], -R88.reuse ;  /* 0x0000620052527a23 */ /* 0x100fe40000000858 */
[--C-:B------:R-:W-:Y:S02]  /*2240*/  FFMA R83, R83, c[0x0][0x188], -R88.reuse ;  /* 0x0000620053537a23 */ /* 0x100fe40000000858 */
[----:B------:R-:W-:Y:S02]  /*2250*/  FMUL R82, R82, 1.4426950216293334961 ;  /* 0x3fb8aa3b52527820 */ /* 0x000fe40000400000 */
[----:B------:R-:W-:Y:S01]  /*2260*/  FMUL R83, R83, 1.4426950216293334961 ;  /* 0x3fb8aa3b53537820 */ /* 0x000fe20000400000 */
[----:B------:R-:W0:Y:S01]  /*2270*/  LDSM.16.M88.4 R72, [R15] ;  /* 0x000000000f48783b */ /* 0x000e220000000200 */
[----:B------:R-:W-:Y:S08]  /*2280*/  MUFU.EX2 R175, R82 ;  /* 0x0000005200af7308 */ /* 0x000ff00000000800 */
[----:B------:R-:W1:Y:S01]  /*2290*/  MUFU.EX2 R162, R83 ;  /* 0x0000005300a27308 */ /* 0x000e620000000800 */
[----:B------:R-:W-:-:S02]  /*22a0*/  FFMA R90, R90, c[0x0][0x188], -R88 ;  /* 0x000062005a5a7a23 */ /* 0x000fc40000000858 */
[--C-:B------:R-:W-:Y:S01]  /*22b0*/  FFMA R91, R91, c[0x0][0x188], -R88.reuse ;  /* 0x000062005b5b7a23 */ /* 0x100fe20000000858 */
[----:B--2---:R-:W-:Y:S01]  /*22c0*/  F2FP.BF16.PACK_AB R141, R85, R84 ;  /* 0x00000054558d723e */ /* 0x004fe200000010ff */
[--C-:B------:R-:W-:Y:S02]  /*22d0*/  FFMA R86, R86, c[0x0][0x188], -R88.reuse ;  /* 0x0000620056567a23 */ /* 0x100fe40000000858 */
[----:B------:R-:W-:Y:S02]  /*22e0*/  FFMA R87, R87, c[0x0][0x188], -R88 ;  /* 0x0000620057577a23 */ /* 0x000fe40000000858 */
[----:B------:R-:W-:Y:S02]  /*22f0*/  FMUL R81, R90, 1.4426950216293334961 ;  /* 0x3fb8aa3b5a517820 */ /* 0x000fe40000400000 */
[----:B------:R-:W-:Y:S01]  /*2300*/  FMUL R90, R91, 1.4426950216293334961 ;  /* 0x3fb8aa3b5b5a7820 */ /* 0x000fe20000400000 */
[----:B-1----:R-:W-:Y:S01]  /*2310*/  F2FP.BF16.PACK_AB R143, R162, R175 ;  /* 0x000000afa28f723e */ /* 0x002fe200000010ff */
[----:B------:R-:W-:-:S02]  /*2320*/  FMUL R86, R86, 1.4426950216293334961 ;  /* 0x3fb8aa3b56567820 */ /* 0x000fc40000400000 */
[----:B------:R-:W-:Y:S01]  /*2330*/  FMUL R87, R87, 1.4426950216293334961 ;  /* 0x3fb8aa3b57577820 */ /* 0x000fe20000400000 */
[----:B------:R-:W-:Y:S08]  /*2340*/  MUFU.EX2 R91, R81 ;  /* 0x00000051005b7308 */ /* 0x000ff00000000800 */
[----:B------:R-:W-:Y:S01]  /*2350*/  MUFU.EX2 R173, R86 ;  /* 0x0000005600ad7308 */ /* 0x000fe20000000800 */
[----:B0-----:R-:W-:Y:S07]  /*2360*/  HMMA.16816.F32.BF16 R76, R140, R72, R76 ;  /* 0x000000488c4c723c */ /* 0x001fee000004184c */
[----:B------:R-:W0:Y:S08]  /*2370*/  MUFU.EX2 R172, R87 ;  /* 0x0000005700ac7308 */ /* 0x000e300000000800 */
[----:B------:R-:W1:Y:S01]  /*2380*/  MUFU.EX2 R90, R90 ;  /* 0x0000005a005a7308 */ /* 0x000e620000000800 */
[----:B0-----:R-:W-:-:S02]  /*2390*/  F2FP.BF16.PACK_AB R145, R172, R173 ;  /* 0x000000adac91723e */ /* 0x001fc400000010ff */
[----:B-1----:R-:W-:-:S07]  /*23a0*/  F2FP.BF16.PACK_AB R147, R90, R91 ;  /* 0x0000005b5a93723e */ /* 0x002fce00000010ff */
[----:B------:R-:W-:Y:S01]  /*23b0*/  HMMA.16816.F32.BF16 R76, R144, R74, R76 ;  /* 0x0000004a904c723c */ /* 0x000fe2000004184c */
[----:B------:R-:W0:Y:S01]  /*23c0*/  LDSM.16.M88.4 R72, [R15+0x800] ;  /* 0x000800000f48783b */ /* 0x000e220000000200 */
[----:B------:R-:W-:Y:S02]  /*23d0*/  FMUL R68, R89, R68 ;  /* 0x0000004459447220 */ /* 0x000fe40000400000 */
[----:B------:R-:W-:Y:S02]  /*23e0*/  FMUL R70, R163, R70 ;  /* 0x00000046a3467220 */ /* 0x000fe40000400000 */
[----:B------:R-:W-:Y:S02]  /*23f0*/  FMUL R69, R89, R69 ;  /* 0x0000004559457220 */ /* 0x000fe40000400000 */
[----:B------:R-:W-:Y:S02]  /*2400*/  FMUL R71, R163, R71 ;  /* 0x00000047a3477220 */ /* 0x000fe40000400000 */
[----:B------:R-:W-:-:S02]  /*2410*/  FFMA R92, R92, c[0x0][0x188], -R161 ;  /* 0x000062005c5c7a23 */ /* 0x000fc400000008a1 */
[--C-:B------:R-:W-:Y:S02]  /*2420*/  FFMA R93, R93, c[0x0][0x188], -R161.reuse ;  /* 0x000062005d5d7a23 */ /* 0x100fe400000008a1 */
[----:B------:R-:W-:Y:S02]  /*2430*/  FFMA R96, R96, c[0x0][0x188], -R161 ;  /* 0x0000620060607a23 */ /* 0x000fe400000008a1 */
[----:B------:R-:W-:Y:S01]  /*2440*/  FADD R84, R84, R85 ;  /* 0x0000005554547221 */ /* 0x000fe20000000000 */
[----:B0-----:R-:W-:Y:S07]  /*2450*/  HMMA.16816.F32.BF16 R68, R140, R72, R68 ;  /* 0x000000488c44723c */ /* 0x001fee0000041844 */
[----:B------:R-:W-:-:S02]  /*2460*/  FMUL R72, R92, 1.4426950216293334961 ;  /* 0x3fb8aa3b5c487820 */ /* 0x000fc40000400000 */
[----:B------:R-:W-:Y:S02]  /*2470*/  FMUL R73, R93, 1.4426950216293334961 ;  /* 0x3fb8aa3b5d497820 */ /* 0x000fe40000400000 */
[----:B------:R0:W1:Y:S01]  /*2480*/  MUFU.EX2 R83, R72 ;  /* 0x0000004800537308 */ /* 0x0000620000000800 */
[----:B------:R-:W-:Y:S02]  /*2490*/  FMUL R93, R96, 1.4426950216293334961 ;  /* 0x3fb8aa3b605d7820 */ /* 0x000fe40000400000 */
[----:B------:R-:W-:Y:S02]  /*24a0*/  FADD R175, R175, R84 ;  /* 0x00000054afaf7221 */ /* 0x000fe40000000000 */
[----:B------:R-:W-:Y:S01]  /*24b0*/  LDSM.16.M88.4 R84, [R159+0x800] ;  /* 0x000800009f54783b */ /* 0x000fe20000000200 */
[----:B0-----:R-:W-:Y:S02]  /*24c0*/  FFMA R72, R95, c[0x0][0x188], -R88 ;  /* 0x000062005f487a23 */ /* 0x001fe40000000858 */
[----:B------:R0:W2:Y:S05]  /*24d0*/  MUFU.EX2 R82, R73 ;  /* 0x0000004900527308 */ /* 0x0000aa0000000800 */
[----:B------:R-:W-:Y:S01]  /*24e0*/  HMMA.16816.F32.BF16 R68, R144, R74, R68 ;  /* 0x0000004a9044723c */ /* 0x000fe20000041844 */
[----:B------:R-:W-:-:S02]  /*24f0*/  FMUL R96, R72, 1.4426950216293334961 ;  /* 0x3fb8aa3b48607820 */ /* 0x000fc40000400000 */
[----:B0-----:R-:W0:Y:S01]  /*2500*/  LDSM.16.M88.4 R72, [R159] ;  /* 0x000000009f48783b */ /* 0x001e220000000200 */
[----:B------:R-:W-:Y:S02]  /*2510*/  FFMA R97, R97, c[0x0][0x188], -R161 ;  /* 0x0000620061617a23 */ /* 0x000fe400000008a1 */
[--C-:B------:R-:W-:Y:S02]  /*2520*/  FFMA R94, R94, c[0x0][0x188], -R88.reuse ;  /* 0x000062005e5e7a23 */ /* 0x100fe40000000858 */
[--C-:B------:R-:W-:Y:S02]  /*2530*/  FFMA R98, R98, c[0x0][0x188], -R88.reuse ;  /* 0x0000620062627a23 */ /* 0x100fe40000000858 */
[----:B------:R-:W-:Y:S02]  /*2540*/  FFMA R99, R99, c[0x0][0x188], -R88 ;  /* 0x0000620063637a23 */ /* 0x000fe40000000858 */
[----:B------:R-:W-:Y:S02]  /*2550*/  FMUL R92, R97, 1.4426950216293334961 ;  /* 0x3fb8aa3b615c7820 */ /* 0x000fe40000400000 */
[----:B------:R-:W-:-:S02]  /*2560*/  FMUL R81, R94, 1.4426950216293334961 ;  /* 0x3fb8aa3b5e517820 */ /* 0x000fc40000400000 */
[----:B------:R-:W-:Y:S02]  /*2570*/  FMUL R97, R98, 1.4426950216293334961 ;  /* 0x3fb8aa3b62617820 */ /* 0x000fe40000400000 */
[----:B------:R-:W-:Y:S01]  /*2580*/  FMUL R94, R99, 1.4426950216293334961 ;  /* 0x3fb8aa3b635e7820 */ /* 0x000fe20000400000 */
[----:B------:R-:W-:Y:S08]  /*2590*/  MUFU.EX2 R93, R93 ;  /* 0x0000005d005d7308 */ /* 0x000ff00000000800 */
[----:B------:R-:W3:Y:S08]  /*25a0*/  MUFU.EX2 R92, R92 ;  /* 0x0000005c005c7308 */ /* 0x000ef00000000800 */
[----:B------:R1:W-:Y:S08]  /*25b0*/  MUFU.EX2 R95, R81 ;  /* 0x00000051005f7308 */ /* 0x0003f00000000800 */
[----:B------:R-:W4:Y:S08]  /*25c0*/  MUFU.EX2 R96, R96 ;  /* 0x0000006000607308 */ /* 0x000f300000000800 */
[----:B------:R-:W-:Y:S08]  /*25d0*/  MUFU.EX2 R97, R97 ;  /* 0x0000006100617308 */ /* 0x000ff00000000800 */
[----:B------:R-:W5:Y:S01]  /*25e0*/  MUFU.EX2 R94, R94 ;  /* 0x0000005e005e7308 */ /* 0x000f620000000800 */
[----:B-1----:R-:W-:Y:S01]  /*25f0*/  FADD R81, R83, R80 ;  /* 0x0000005053517221 */ /* 0x002fe20000000000 */
[----:B--2---:R-:W-:Y:S01]  /*2600*/  F2FP.BF16.PACK_AB R80, R82, R83 ;  /* 0x000000535250723e */ /* 0x004fe200000010ff */
[----:B------:R-:W-:-:S02]  /*2610*/  FADD R162, R162, R175 ;  /* 0x000000afa2a27221 */ /* 0x000fc40000000000 */
[----:B------:R-:W-:Y:S01]  /*2620*/  FADD R98, R82, R81 ;  /* 0x0000005152627221 */ /* 0x000fe20000000000 */
[----:B---3--:R-:W-:Y:S02]  /*2630*/  F2FP.BF16.PACK_AB R82, R92, R93 ;  /* 0x0000005d5c52723e */ /* 0x008fe400000010ff */
[----:B----4-:R-:W-:Y:S01]  /*2640*/  F2FP.BF16.PACK_AB R81, R96, R95 ;  /* 0x0000005f6051723e */ /* 0x010fe200000010ff */
[----:B------:R-:W-:Y:S02]  /*2650*/  FADD R173, R173, R162 ;  /* 0x000000a2adad7221 */ /* 0x000fe40000000000 */
[----:B------:R-:W-:Y:S01]  /*2660*/  FFMA R100, R100, c[0x0][0x188], -R161 ;  /* 0x0000620064647a23 */ /* 0x000fe200000008a1 */
[----:B-----5:R-:W-:Y:S01]  /*2670*/  F2FP.BF16.PACK_AB R83, R94, R97 ;  /* 0x000000615e53723e */ /* 0x020fe200000010ff */
[----:B------:R-:W-:Y:S02]  /*2680*/  FADD R172, R172, R173 ;  /* 0x000000adacac7221 */ /* 0x000fe40000000000 */
[----:B------:R-:W-:-:S02]  /*2690*/  FFMA R101, R101, c[0x0][0x188], -R161 ;  /* 0x0000620065657a23 */ /* 0x000fc400000008a1 */
[----:B------:R-:W-:Y:S02]  /*26a0*/  FFMA R103, R103, c[0x0][0x188], -R88 ;  /* 0x0000620067677a23 */ /* 0x000fe40000000858 */
[----:B0-----:R-:W-:Y:S01]  /*26b0*/  HMMA.16816.F32.BF16 R76, R80, R72, R76 ;  /* 0x00000048504c723c */ /* 0x001fe2000004184c */
[----:B------:R-:W-:-:S07]  /*26c0*/  FADD R91, R91, R172 ;  /* 0x000000ac5b5b7221 */ /* 0x000fce0000000000 */
[----:B------:R-:W-:Y:S01]  /*26d0*/  HMMA.16816.F32.BF16 R68, R80, R84, R68 ;  /* 0x000000545044723c */ /* 0x000fe20000041844 */
[----:B------:R-:W-:-:S06]  /*26e0*/  FFMA R104, R104, c[0x0][0x188], -R161 ;  /* 0x0000620068687a23 */ /* 0x000fcc00000008a1 */
[----:B------:R-:W-:Y:S02]  /*26f0*/  FFMA R82, R102, c[0x0][0x188], -R88 ;  /* 0x0000620066527a23 */ /* 0x000fe40000000858 */
[----:B------:R-:W-:Y:S02]  /*2700*/  FMUL R80, R100, 1.4426950216293334961 ;  /* 0x3fb8aa3b64507820 */ /* 0x000fe40000400000 */
[----:B------:R-:W-:Y:S02]  /*2710*/  FMUL R82, R82, 1.4426950216293334961 ;  /* 0x3fb8aa3b52527820 */ /* 0x000fe40000400000 */
[----:B------:R-:W-:Y:S02]  /*2720*/  FMUL R81, R101, 1.4426950216293334961 ;  /* 0x3fb8aa3b65517820 */ /* 0x000fe40000400000 */
[----:B------:R-:W-:Y:S02]  /*2730*/  FFMA R105, R105, c[0x0][0x188], -R161 ;  /* 0x0000620069697a23 */ /* 0x000fe400000008a1 */
[----:B------:R-:W-:-:S02]  /*2740*/  FMUL R103, R103, 1.4426950216293334961 ;  /* 0x3fb8aa3b67677820 */ /* 0x000fc40000400000 */
[--C-:B------:R-:W-:Y:S02]  /*2750*/  FFMA R106, R106, c[0x0][0x188], -R88.reuse ;  /* 0x000062006a6a7a23 */ /* 0x100fe40000000858 */
[----:B------:R-:W-:Y:S01]  /*2760*/  FFMA R107, R107, c[0x0][0x188], -R88 ;  /* 0x000062006b6b7a23 */ /* 0x000fe20000000858 */
[----:B------:R-:W0:Y:S01]  /*2770*/  MUFU.EX2 R80, R80 ;  /* 0x0000005000507308 */ /* 0x000e220000000800 */
[----:B------:R-:W-:Y:S02]  /*2780*/  FADD R90, R90, R91 ;  /* 0x0000005b5a5a7221 */ /* 0x000fe40000000000 */
[----:B------:R-:W-:Y:S02]  /*2790*/  FMUL R73, R104, 1.4426950216293334961 ;  /* 0x3fb8aa3b68497820 */ /* 0x000fe40000400000 */
[----:B------:R-:W-:Y:S02]  /*27a0*/  FMUL R72, R105, 1.4426950216293334961 ;  /* 0x3fb8aa3b69487820 */ /* 0x000fe40000400000 */
[----:B------:R-:W-:Y:S01]  /*27b0*/  FMUL R106, R106, 1.4426950216293334961 ;  /* 0x3fb8aa3b6a6a7820 */ /* 0x000fe20000400000 */
[----:B------:R-:W-:Y:S01]  /*27c0*/  MUFU.EX2 R82, R82 ;  /* 0x0000005200527308 */ /* 0x000fe20000000800 */
[----:B------:R-:W-:-:S02]  /*27d0*/  FMUL R107, R107, 1.4426950216293334961 ;  /* 0x3fb8aa3b6b6b7820 */ /* 0x000fc40000400000 */
[----:B------:R-:W-:-:S05]  /*27e0*/  FADD R95, R95, R90 ;  /* 0x0000005a5f5f7221 */ /* 0x000fca0000000000 */
[----:B------:R-:W1:Y:S01]  /*27f0*/  MUFU.EX2 R81, R81 ;  /* 0x0000005100517308 */ /* 0x000e620000000800 */
[----:B------:R-:W-:Y:S02]  /*2800*/  FADD R96, R96, R95 ;  /* 0x0000005f60607221 */ /* 0x000fe40000000000 */
[----:B------:R-:W-:-:S05]  /*2810*/  FADD R93, R93, R98 ;  /* 0x000000625d5d7221 */ /* 0x000fca0000000000 */
[----:B------:R-:W2:Y:S01]  /*2820*/  MUFU.EX2 R103, R103 ;  /* 0x0000006700677308 */ /* 0x000ea20000000800 */
[----:B------:R-:W-:Y:S02]  /*2830*/  FFMA R108, R108, c[0x0][0x188], -R161 ;  /* 0x000062006c6c7a23 */ /* 0x000fe400000008a1 */
[----:B------:R-:W-:-:S05]  /*2840*/  FADD R97, R97, R96 ;  /* 0x0000006061617221 */ /* 0x000fca0000000000 */
[----:B------:R-:W-:Y:S01]  /*2850*/  MUFU.EX2 R73, R73 ;  /* 0x0000004900497308 */ /* 0x000fe20000000800 */
[----:B------:R-:W-:Y:S02]  /*2860*/  FFMA R110, R110, c[0x0][0x188], -R88 ;  /* 0x000062006e6e7a23 */ /* 0x000fe40000000858 */
[----:B------:R-:W-:-:S05]  /*2870*/  FADD R93, R92, R93 ;  /* 0x0000005d5c5d7221 */ /* 0x000fca0000000000 */
[----:B------:R-:W-:Y:S01]  /*2880*/  MUFU.EX2 R72, R72 ;  /* 0x0000004800487308 */ /* 0x000fe20000000800 */
[----:B------:R-:W-:-:S07]  /*2890*/  FMUL R84, R108, 1.4426950216293334961 ;  /* 0x3fb8aa3b6c547820 */ /* 0x000fce0000400000 */
[----:B------:R-:W-:Y:S01]  /*28a0*/  MUFU.EX2 R106, R106 ;  /* 0x0000006a006a7308 */ /* 0x000fe20000000800 */
[----:B------:R-:W-:-:S07]  /*28b0*/  FFMA R109, R109, c[0x0][0x188], -R161 ;  /* 0x000062006d6d7a23 */ /* 0x000fce00000008a1 */
[----:B------:R-:W3:Y:S01]  /*28c0*/  MUFU.EX2 R107, R107 ;  /* 0x0000006b006b7308 */ /* 0x000ee20000000800 */
[----:B------:R-:W-:Y:S02]  /*28d0*/  FADD R97, R94, R97 ;  /* 0x000000615e617221 */ /* 0x000fe40000000000 */
[----:B------:R-:W-:Y:S02]  /*28e0*/  FMUL R110, R110, 1.4426950216293334961 ;  /* 0x3fb8aa3b6e6e7820 */ /* 0x000fe40000400000 */
[----:B------:R-:W-:Y:S02]  /*28f0*/  FFMA R111, R111, c[0x0][0x188], -R88 ;  /* 0x000062006f6f7a23 */ /* 0x000fe40000000858 */
[----:B0-----:R-:W-:Y:S01]  /*2900*/  FADD R90, R80, R93 ;  /* 0x0000005d505a7221 */ /* 0x001fe20000000000 */
[----:B-1----:R-:W-:Y:S01]  /*2910*/  F2FP.BF16.PACK_AB R92, R81, R80 ;  /* 0x00000050515c723e */ /* 0x002fe200000010ff */
[----:B------:R-:W-:Y:S01]  /*2920*/  FMUL R85, R109, 1.4426950216293334961 ;  /* 0x3fb8aa3b6d557820 */ /* 0x000fe20000400000 */
[----:B--2---:R-:W-:Y:S01]  /*2930*/  F2FP.BF16.PACK_AB R93, R103, R82 ;  /* 0x00000052675d723e */ /* 0x004fe200000010ff */
[----:B------:R-:W-:-:S02]  /*2940*/  FFMA R112, R112, c[0x0][0x188], -R161 ;  /* 0x0000620070707a23 */ /* 0x000fc400000008a1 */
[----:B------:R-:W-:Y:S01]  /*2950*/  FADD R94, R82, R97 ;  /* 0x00000061525e7221 */ /* 0x000fe20000000000 */
[----:B------:R-:W0:Y:S01]  /*2960*/  MUFU.EX2 R84, R84 ;  /* 0x0000005400547308 */ /* 0x000e220000000800 */
[----:B------:R-:W-:Y:S02]  /*2970*/  FMUL R111, R111, 1.4426950216293334961 ;  /* 0x3fb8aa3b6f6f7820 */ /* 0x000fe40000400000 */
[----:B------:R-:W-:Y:S02]  /*2980*/  FFMA R114, R114, c[0x0][0x188], -R88 ;  /* 0x0000620072727a23 */ /* 0x000fe40000000858 */
[----:B------:R-:W-:Y:S02]  /*2990*/  FADD R90, R81, R90 ;  /* 0x0000005a515a7221 */ /* 0x000fe40000000000 */
[----:B------:R-:W1:Y:S01]  /*29a0*/  LDSM.16.M88.4 R80, [R15+0x80] ;  /* 0x000080000f50783b */ /* 0x000e620000000200 */
[----:B------:R-:W2:Y:S01]  /*29b0*/  MUFU.EX2 R110, R110 ;  /* 0x0000006e006e7308 */ /* 0x000ea20000000800 */
[----:B------:R-:W-:Y:S01]  /*29c0*/  FMUL R99, R112, 1.4426950216293334961 ;  /* 0x3fb8aa3b70637820 */ /* 0x000fe20000400000 */
[----:B---3--:R-:W-:Y:S01]  /*29d0*/  F2FP.BF16.PACK_AB R95, R107, R106 ;  /* 0x0000006a6b5f723e */ /* 0x008fe200000010ff */
[----:B------:R-:W-:Y:S01]  /*29e0*/  FADD R91, R103, R94 ;  /* 0x0000005e675b7221 */ /* 0x000fe20000000000 */
[----:B------:R-:W-:Y:S01]  /*29f0*/  F2FP.BF16.PACK_AB R94, R72, R73 ;  /* 0x00000049485e723e */ /* 0x000fe200000010ff */
[----:B------:R-:W-:-:S02]  /*2a00*/  FMUL R114, R114, 1.4426950216293334961 ;  /* 0x3fb8aa3b72727820 */ /* 0x000fc40000400000 */
[----:B------:R-:W-:Y:S01]  /*2a10*/  FFMA R115, R115, c[0x0][0x188], -R88 ;  /* 0x0000620073737a23 */ /* 0x000fe20000000858 */
[----:B------:R-:W3:Y:S01]  /*2a20*/  MUFU.EX2 R85, R85 ;  /* 0x0000005500557308 */ /* 0x000ee20000000800 */
[--C-:B------:R-:W-:Y:S02]  /*2a30*/  FFMA R113, R113, c[0x0][0x188], -R161.reuse ;  /* 0x0000620071717a23 */ /* 0x100fe400000008a1 */
[----:B------:R-:W-:Y:S02]  /*2a40*/  FFMA R116, R116, c[0x0][0x188], -R161 ;  /* 0x0000620074747a23 */ /* 0x000fe400000008a1 */
[----:B------:R-:W-:-:S03]  /*2a50*/  FADD R97, R73, R90 ;  /* 0x0000005a49617221 */ /* 0x000fc60000000000 */
[----:B------:R-:W4:Y:S01]  /*2a60*/  MUFU.EX2 R111, R111 ;  /* 0x0000006f006f7308 */ /* 0x000f220000000800 */
[----:B------:R-:W-:Y:S02]  /*2a70*/  FMUL R115, R115, 1.4426950216293334961 ;  /* 0x3fb8aa3b73737820 */ /* 0x000fe40000400000 */
[----:B------:R-:W-:Y:S02]  /*2a80*/  FFMA R118, R118, c[0x0][0x188], -R88 ;  /* 0x0000620076767a23 */ /* 0x000fe40000000858 */
[----:B------:R-:W-:Y:S01]  /*2a90*/  FMUL R113, R113, 1.4426950216293334961 ;  /* 0x3fb8aa3b71717820 */ /* 0x000fe20000400000 */
[----:B------:R-:W-:Y:S01]  /*2aa0*/  HMMA.16816.F32.BF16 R76, R92, R74, R76 ;  /* 0x0000004a5c4c723c */ /* 0x000fe2000004184c */
[----:B------:R-:W-:Y:S01]  /*2ab0*/  FADD R106, R106, R91 ;  /* 0x0000005b6a6a7221 */ /* 0x000fe20000000000 */
[----:B------:R-:W5:Y:S01]  /*2ac0*/  MUFU.EX2 R99, R99 ;  /* 0x0000006300637308 */ /* 0x000f620000000800 */
[----:B------:R-:W-:Y:S02]  /*2ad0*/  FMUL R116, R116, 1.4426950216293334961 ;  /* 0x3fb8aa3b74747820 */ /* 0x000fe40000400000 */
[----:B------:R-:W-:-:S02]  /*2ae0*/  FFMA R117, R117, c[0x0][0x188], -R161 ;  /* 0x0000620075757a23 */ /* 0x000fc400000008a1 */
[----:B------:R-:W-:-:S03]  /*2af0*/  FADD R97, R72, R97 ;  /* 0x0000006148617221 */ /* 0x000fc60000000000 */
[----:B------:R-:W0:Y:S01]  /*2b00*/  MUFU.EX2 R114, R114 ;  /* 0x0000007200727308 */ /* 0x000e220000000800 */
[----:B------:R-:W-:Y:S01]  /*2b10*/  FMUL R118, R118, 1.4426950216293334961 ;  /* 0x3fb8aa3b76767820 */ /* 0x000fe20000400000 */
[----:B------:R-:W1:Y:S01]  /*2b20*/  LDSM.16.M88.4 R72, [R15+0x880] ;  /* 0x000880000f48783b */ /* 0x000e620000000200 */
[----:B------:R-:W-:Y:S02]  /*2b30*/  FFMA R119, R119, c[0x0][0x188], -R88 ;  /* 0x0000620077777a23 */ /* 0x000fe40000000858 */
[----:B------:R-:W-:-:S03]  /*2b40*/  FADD R107, R107, R106 ;  /* 0x0000006a6b6b7221 */ /* 0x000fc60000000000 */
[----:B------:R-:W1:Y:S01]  /*2b50*/  MUFU.EX2 R140, R113 ;  /* 0x00000071008c7308 */ /* 0x000e620000000800 */
[----:B------:R-:W-:Y:S02]  /*2b60*/  FMUL R141, R117, 1.4426950216293334961 ;  /* 0x3fb8aa3b758d7820 */ /* 0x000fe40000400000 */
[----:B------:R-:W-:Y:S02]  /*2b70*/  FFMA R120, R120, c[0x0][0x188], -R161 ;  /* 0x0000620078787a23 */ /* 0x000fe400000008a1 */
[----:B------:R-:W-:-:S03]  /*2b80*/  FMUL R119, R119, 1.4426950216293334961 ;  /* 0x3fb8aa3b77777820 */ /* 0x000fc60000400000 */
[----:B------:R-:W1:Y:S01]  /*2b90*/  MUFU.EX2 R115, R115 ;  /* 0x0000007300737308 */ /* 0x000e620000000800 */
[----:B------:R-:W-:Y:S02]  /*2ba0*/  FFMA R122, R122, c[0x0][0x188], -R88 ;  /* 0x000062007a7a7a23 */ /* 0x000fe40000000858 */
[----:B0-----:R-:W-:Y:S02]  /*2bb0*/  FADD R90, R84, R97 ;  /* 0x00000061545a7221 */ /* 0x001fe40000000000 */
[----:B--2---:R-:W-:-:S03]  /*2bc0*/  FADD R98, R110, R107 ;  /* 0x0000006b6e627221 */ /* 0x004fc60000000000 */
[----:B------:R-:W0:Y:S01]  /*2bd0*/  MUFU.EX2 R116, R116 ;  /* 0x0000007400747308 */ /* 0x000e220000000800 */
[----:B------:R-:W-:Y:S02]  /*2be0*/  FMUL R112, R120, 1.4426950216293334961 ;  /* 0x3fb8aa3b78707820 */ /* 0x000fe40000400000 */
[----:B------:R-:W-:Y:S01]  /*2bf0*/  FFMA R121, R121, c[0x0][0x188], -R161 ;  /* 0x0000620079797a23 */ /* 0x000fe200000008a1 */
[----:B---3--:R-:W-:Y:S01]  /*2c00*/  F2FP.BF16.PACK_AB R96, R85, R84 ;  /* 0x000000545560723e */ /* 0x008fe200000010ff */
[----:B------:R-:W-:-:S03]  /*2c10*/  FFMA R123, R123, c[0x0][0x188], -R88 ;  /* 0x000062007b7b7a23 */ /* 0x000fc60000000858 */
[----:B------:R-:W2:Y:S01]  /*2c20*/  MUFU.EX2 R118, R118 ;  /* 0x0000007600767308 */ /* 0x000ea20000000800 */
[----:B------:R-:W-:Y:S02]  /*2c30*/  FMUL R122, R122, 1.4426950216293334961 ;  /* 0x3fb8aa3b7a7a7820 */ /* 0x000fe40000400000 */
[----:B------:R-:W-:Y:S02]  /*2c40*/  FADD R90, R85, R90 ;  /* 0x0000005a555a7221 */ /* 0x000fe40000000000 */
[----:B----4-:R-:W-:-:S03]  /*2c50*/  FADD R85, R111, R98 ;  /* 0x000000626f557221 */ /* 0x010fc60000000000 */
[----:B------:R-:W3:Y:S01]  /*2c60*/  MUFU.EX2 R141, R141 ;  /* 0x0000008d008d7308 */ /* 0x000ee20000000800 */
[----:B------:R-:W-:Y:S02]  /*2c70*/  FMUL R117, R121, 1.4426950216293334961 ;  /* 0x3fb8aa3b79757820 */ /* 0x000fe40000400000 */
[----:B------:R-:W-:Y:S02]  /*2c80*/  FFMA R124, R124, c[0x0][0x188], -R161 ;  /* 0x000062007c7c7a23 */ /* 0x000fe400000008a1 */
[----:B------:R-:W-:-:S03]  /*2c90*/  FFMA R126, R126, c[0x0][0x188], -R88 ;  /* 0x000062007e7e7a23 */ /* 0x000fc60000000858 */
[----:B------:R-:W4:Y:S01]  /*2ca0*/  MUFU.EX2 R119, R119 ;  /* 0x0000007700777308 */ /* 0x000f220000000800 */
[----:B------:R-:W-:Y:S02]  /*2cb0*/  FMUL R123, R123, 1.4426950216293334961 ;  /* 0x3fb8aa3b7b7b7820 */ /* 0x000fe40000400000 */
[----:B-----5:R-:W-:Y:S02]  /*2cc0*/  FADD R91, R99, R90 ;  /* 0x0000005a635b7221 */ /* 0x020fe40000000000 */
[----:B------:R-:W-:-:S03]  /*2cd0*/  FADD R90, R114, R85 ;  /* 0x00000055725a7221 */ /* 0x000fc60000000000 */
[----:B------:R-:W5:Y:S01]  /*2ce0*/  MUFU.EX2 R112, R112 ;  /* 0x0000007000707308 */ /* 0x000f620000000800 */
[----:B------:R-:W-:Y:S01]  /*2cf0*/  FMUL R104, R124, 1.4426950216293334961 ;  /* 0x3fb8aa3b7c687820 */ /* 0x000fe20000400000 */
[----:B------:R-:W-:Y:S01]  /*2d00*/  HMMA.16816.F32.BF16 R84, R92, R86, R68 ;  /* 0x000000565c54723c */ /* 0x000fe20000041844 */
[----:B------:R-:W-:Y:S02]  /*2d10*/  FFMA R125, R125, c[0x0][0x188], -R161 ;  /* 0x000062007d7d7a23 */ /* 0x000fe400000008a1 */
[----:B------:R-:W-:-:S03]  /*2d20*/  FFMA R127, R127, c[0x0][0x188], -R88 ;  /* 0x000062007f7f7a23 */ /* 0x000fc60000000858 */
[----:B------:R-:W0:Y:S01]  /*2d30*/  MUFU.EX2 R122, R122 ;  /* 0x0000007a007a7308 */ /* 0x000e220000000800 */
[----:B------:R-:W-:Y:S02]  /*2d40*/  FMUL R126, R126, 1.4426950216293334961 ;  /* 0x3fb8aa3b7e7e7820 */ /* 0x000fe40000400000 */
[----:B-1----:R-:W-:Y:S02]  /*2d50*/  FADD R91, R140, R91 ;  /* 0x0000005b8c5b7221 */ /* 0x002fe40000000000 */
[----:B------:R-:W-:-:S03]  /*2d60*/  FADD R69, R115, R90 ;  /* 0x0000005a73457221 */ /* 0x000fc60000000000 */
[----:B------:R-:W1:Y:S01]  /*2d70*/  MUFU.EX2 R117, R117 ;  /* 0x0000007500757308 */ /* 0x000e620000000800 */
[----:B------:R-:W-:Y:S02]  /*2d80*/  FMUL R109, R125, 1.4426950216293334961 ;  /* 0x3fb8aa3b7d6d7820 */ /* 0x000fe40000400000 */
[----:B------:R-:W-:Y:S01]  /*2d90*/  FFMA R128, R128, c[0x0][0x188], -R161 ;  /* 0x0000620080807a23 */ /* 0x000fe200000008a1 */
[----:B------:R-:W-:Y:S01]  /*2da0*/  F2FP.BF16.PACK_AB R98, R140, R99 ;  /* 0x000000638c62723e */ /* 0x000fe200000010ff */
[----:B------:R-:W-:-:S03]  /*2db0*/  FFMA R130, R130, c[0x0][0x188], -R88 ;  /* 0x0000620082827a23 */ /* 0x000fc60000000858 */
[----:B------:R-:W1:Y:S01]  /*2dc0*/  MUFU.EX2 R123, R123 ;  /* 0x0000007b007b7308 */ /* 0x000e620000000800 */
[----:B------:R-:W-:Y:S01]  /*2dd0*/  FMUL R127, R127, 1.4426950216293334961 ;  /* 0x3fb8aa3b7f7f7820 */ /* 0x000fe20000400000 */
[----:B------:R-:W-:Y:S01]  /*2de0*/  F2FP.BF16.PACK_AB R97, R111, R110 ;  /* 0x0000006e6f61723e */ /* 0x000fe200000010ff */
[----:B0-----:R-:W-:Y:S01]  /*2df0*/  FADD R68, R116, R91 ;  /* 0x0000005b74447221 */ /* 0x001fe20000000000 */
[----:B------:R-:W-:Y:S01]  /*2e00*/  F2FP.BF16.PACK_AB R99, R115, R114 ;  /* 0x000000727363723e */ /* 0x000fe200000010ff */
[----:B--2---:R-:W-:-:S03]  /*2e10*/  FADD R70, R118, R69 ;  /* 0x0000004576467221 */ /* 0x004fc60000000000 */
[----:B------:R-:W0:Y:S01]  /*2e20*/  MUFU.EX2 R104, R104 ;  /* 0x0000006800687308 */ /* 0x000e220000000800 */
[----:B------:R-:W-:Y:S02]  /*2e30*/  FMUL R108, R128, 1.4426950216293334961 ;  /* 0x3fb8aa3b806c7820 */ /* 0x000fe40000400000 */
[----:B------:R-:W-:Y:S02]  /*2e40*/  FFMA R129, R129, c[0x0][0x188], -R161 ;  /* 0x0000620081817a23 */ /* 0x000fe400000008a1 */
[----:B------:R-:W-:-:S03]  /*2e50*/  FFMA R131, R131, c[0x0][0x188], -R88 ;  /* 0x0000620083837a23 */ /* 0x000fc60000000858 */
[----:B------:R-:W2:Y:S01]  /*2e60*/  MUFU.EX2 R126, R126 ;  /* 0x0000007e007e7308 */ /* 0x000ea20000000800 */
[----:B------:R-:W-:Y:S02]  /*2e70*/  FMUL R130, R130, 1.4426950216293334961 ;  /* 0x3fb8aa3b82827820 */ /* 0x000fe40000400000 */
[----:B---3--:R-:W-:Y:S02]  /*2e80*/  FADD R71, R141, R68 ;  /* 0x000000448d477221 */ /* 0x008fe40000000000 */
[----:B----4-:R-:W-:-:S03]  /*2e90*/  FADD R91, R119, R70 ;  /* 0x00000046775b7221 */ /* 0x010fc60000000000 */
[----:B------:R-:W3:Y:S01]  /*2ea0*/  MUFU.EX2 R109, R109 ;  /* 0x0000006d006d7308 */ /* 0x000ee20000000800 */
[----:B------:R-:W-:Y:S02]  /*2eb0*/  FMUL R113, R129, 1.4426950216293334961 ;  /* 0x3fb8aa3b81717820 */ /* 0x000fe40000400000 */
[----:B------:R-:W-:Y:S01]  /*2ec0*/  FFMA R132, R132, c[0x0][0x188], -R161 ;  /* 0x0000620084847a23 */ /* 0x000fe200000008a1 */
[----:B------:R-:W-:Y:S01]  /*2ed0*/  HMMA.16816.F32.BF16 R76, R96, R80, R76 ;  /* 0x00000050604c723c */ /* 0x000fe2000004184c */
[----:B------:R-:W-:-:S03]  /*2ee0*/  FFMA R134, R134, c[0x0][0x188], -R88 ;  /* 0x0000620086867a23 */ /* 0x000fc60000000858 */
[----:B------:R-:W4:Y:S01]  /*2ef0*/  MUFU.EX2 R127, R127 ;  /* 0x0000007f007f7308 */ /* 0x000f220000000800 */
[----:B------:R-:W-:Y:S02]  /*2f00*/  FMUL R131, R131, 1.4426950216293334961 ;  /* 0x3fb8aa3b83837820 */ /* 0x000fe40000400000 */
[----:B-----5:R-:W-:Y:S02]  /*2f10*/  FADD R70, R112, R71 ;  /* 0x0000004770467221 */ /* 0x020fe40000000000 */
[----:B------:R-:W-:-:S03]  /*2f20*/  FADD R80, R122, R91 ;  /* 0x0000005b7a507221 */ /* 0x000fc60000000000 */
[----:B------:R-:W5:Y:S01]  /*2f30*/  MUFU.EX2 R108, R108 ;  /* 0x0000006c006c7308 */ /* 0x000f620000000800 */
[----:B------:R-:W-:Y:S02]  /*2f40*/  FMUL R100, R132, 1.4426950216293334961 ;  /* 0x3fb8aa3b84647820 */ /* 0x000fe40000400000 */
[----:B------:R-:W-:Y:S02]  /*2f50*/  FFMA R133, R133, c[0x0][0x188], -R161 ;  /* 0x0000620085857a23 */ /* 0x000fe400000008a1 */
[----:B------:R-:W-:-:S03]  /*2f60*/  FMUL R134, R134, 1.4426950216293334961 ;  /* 0x3fb8aa3b86867820 */ /* 0x000fc60000400000 */
[----:B------:R-:W0:Y:S01]  /*2f70*/  MUFU.EX2 R130, R130 ;  /* 0x0000008200827308 */ /* 0x000e220000000800 */
[----:B-1----:R-:W-:Y:S02]  /*2f80*/  FADD R91, R117, R70 ;  /* 0x00000046755b7221 */ /* 0x002fe40000000000 */
[----:B------:R-:W-:Y:S02]  /*2f90*/  FFMA R135, R135, c[0x0][0x188], -R88 ;  /* 0x0000620087877a23 */ /* 0x000fe40000000858 */
[----:B------:R-:W-:-:S03]  /*2fa0*/  FADD R93, R123, R80 ;  /* 0x000000507b5d7221 */ /* 0x000fc60000000000 */
[----:B------:R-:W1:Y:S01]  /*2fb0*/  MUFU.EX2 R113, R113 ;  /* 0x0000007100717308 */ /* 0x000e620000000800 */
[----:B------:R-:W-:Y:S02]  /*2fc0*/  FMUL R105, R133, 1.4426950216293334961 ;  /* 0x3fb8aa3b85697820 */ /* 0x000fe40000400000 */
[----:B------:R-:W-:Y:S02]  /*2fd0*/  FFMA R136, R136, c[0x0][0x188], -R161 ;  /* 0x0000620088887a23 */ /* 0x000fe400000008a1 */
[----:B------:R-:W-:-:S03]  /*2fe0*/  FFMA R138, R138, c[0x0][0x188], -R88 ;  /* 0x000062008a8a7a23 */ /* 0x000fc60000000858 */
[----:B------:R-:W1:Y:S01]  /*2ff0*/  MUFU.EX2 R131, R131 ;  /* 0x0000008300837308 */ /* 0x000e620000000800 */
[----:B0-----:R-:W-:Y:S02]  /*3000*/  FADD R80, R104, R91 ;  /* 0x0000005b68507221 */ /* 0x001fe40000000000 */
[----:B------:R-:W-:Y:S02]  /*3010*/  FMUL R135, R135, 1.4426950216293334961 ;  /* 0x3fb8aa3b87877820 */ /* 0x000fe40000400000 */
[----:B--2---:R-:W-:-:S03]  /*3020*/  FADD R90, R126, R93 ;  /* 0x0000005d7e5a7221 */ /* 0x004fc60000000000 */
[----:B------:R-:W0:Y:S01]  /*3030*/  MUFU.EX2 R100, R100 ;  /* 0x0000006400647308 */ /* 0x000e220000000800 */
[----:B------:R-:W-:Y:S01]  /*3040*/  FMUL R101, R136, 1.4426950216293334961 ;  /* 0x3fb8aa3b88657820 */ /* 0x000fe20000400000 */
[----:B------:R-:W-:Y:S01]  /*3050*/  HMMA.16816.F32.BF16 R96, R96, R72, R84 ;  /* 0x000000486060723c */ /* 0x000fe20000041854 */
[----:B------:R-:W-:-:S05]  /*3060*/  FFMA R139, R139, c[0x0][0x188], -R88 ;  /* 0x000062008b8b7a23 */ /* 0x000fca0000000858 */
[----:B------:R-:W2:Y:S01]  /*3070*/  MUFU.EX2 R134, R134 ;  /* 0x0000008600867308 */ /* 0x000ea20000000800 */
[----:B------:R-:W-:Y:S02]  /*3080*/  FMUL R138, R138, 1.4426950216293334961 ;  /* 0x3fb8aa3b8a8a7820 */ /* 0x000fe40000400000 */
[----:B------:R-:W-:Y:S01]  /*3090*/  FFMA R137, R137, c[0x0][0x188], -R161 ;  /* 0x0000620089897a23 */ /* 0x000fe200000008a1 */
[----:B------:R-:W-:Y:S01]  /*30a0*/  F2FP.BF16.PACK_AB R68, R141, R116 ;  /* 0x000000748d44723e */ /* 0x000fe200000010ff */
[----:B---3--:R-:W-:Y:S01]  /*30b0*/  FADD R73, R109, R80 ;  /* 0x000000506d497221 */ /* 0x008fe20000000000 */
[----:B------:R-:W-:Y:S01]  /*30c0*/  F2FP.BF16.PACK_AB R69, R119, R118 ;  /* 0x000000767745723e */ /* 0x000fe200000010ff */
[----:B----4-:R-:W-:Y:S01]  /*30d0*/  FADD R85, R127, R90 ;  /* 0x0000005a7f557221 */ /* 0x010fe20000000000 */
[----:B------:R-:W3:Y:S01]  /*30e0*/  MUFU.EX2 R105, R105 ;  /* 0x0000006900697308 */ /* 0x000ee20000000800 */
[----:B------:R-:W-:Y:S01]  /*30f0*/  FMUL R139, R139, 1.4426950216293334961 ;  /* 0x3fb8aa3b8b8b7820 */ /* 0x000fe20000400000 */
[----:B------:R-:W-:Y:S01]  /*3100*/  F2FP.BF16.PACK_AB R70, R117, R112 ;  /* 0x000000707546723e */ /* 0x000fe200000010ff */
[----:B-----5:R-:W-:Y:S01]  /*3110*/  FADD R72, R108, R73 ;  /* 0x000000496c487221 */ /* 0x020fe20000000000 */
[----:B------:R-:W-:-:S04]  /*3120*/  F2FP.BF16.PACK_AB R71, R123, R122 ;  /* 0x0000007a7b47723e */ /* 0x000fc800000010ff */
[----:B------:R-:W4:Y:S01]  /*3130*/  MUFU.EX2 R81, R135 ;  /* 0x0000008700517308 */ /* 0x000f220000000800 */
[----:B------:R-:W-:Y:S01]  /*3140*/  FMUL R137, R137, 1.4426950216293334961 ;  /* 0x3fb8aa3b89897820 */ /* 0x000fe20000400000 */
[----:B------:R-:W5:Y:S01]  /*3150*/  LDSM.16.M88.4 R92, [R159+0x80] ;  /* 0x000080009f5c783b */ /* 0x000f620000000200 */
[----:B------:R-:W-:-:S05]  /*3160*/  FADD R80, R130, R85 ;  /* 0x0000005582507221 */ /* 0x000fca0000000000 */
[----:B------:R-:W3:Y:S01]  /*3170*/  MUFU.EX2 R101, R101 ;  /* 0x0000006500657308 */ /* 0x000ee20000000800 */
[----:B-1----:R-:W-:Y:S01]  /*3180*/  FADD R73, R113, R72 ;  /* 0x0000004871497221 */ /* 0x002fe20000000000 */
[----:B------:R-:W1:Y:S01]  /*3190*/  LDSM.16.M88.4 R84, [R159+0x880] ;  /* 0x000880009f54783b */ /* 0x000e620000000200 */
[----:B------:R-:W-:-:S05]  /*31a0*/  FADD R91, R131, R80 ;  /* 0x00000050835b7221 */ /* 0x000fca0000000000 */
[----:B------:R-:W4:Y:S01]  /*31b0*/  MUFU.EX2 R138, R138 ;  /* 0x0000008a008a7308 */ /* 0x000f220000000800 */
[----:B0-----:R-:W-:Y:S02]  /*31c0*/  FADD R72, R100, R73 ;  /* 0x0000004964487221 */ /* 0x001fe40000000000 */
[----:B--2---:R-:W-:-:S05]  /*31d0*/  FADD R80, R134, R91 ;  /* 0x0000005b86507221 */ /* 0x004fca0000000000 */
[----:B------:R-:W0:Y:S01]  /*31e0*/  MUFU.EX2 R102, R137 ;  /* 0x0000008900667308 */ /* 0x000e220000000800 */
[----:B---3--:R-:W-:-:S07]  /*31f0*/  FADD R72, R105, R72 ;  /* 0x0000004869487221 */ /* 0x008fce0000000000 */
[----:B------:R-:W2:Y:S01]  /*3200*/  MUFU.EX2 R139, R139 ;  /* 0x0000008b008b7308 */ /* 0x000ea20000000800 */
[----:B----4-:R-:W-:Y:S01]  /*3210*/  FADD R73, R81, R80 ;  /* 0x0000005051497221 */ /* 0x010fe20000000000 */
[----:B------:R-:W-:Y:S07]  /*3220*/  HMMA.16816.F32.BF16 R76, R68, R82, R76 ;  /* 0x00000052444c723c */ /* 0x000fee000004184c */
[----:B------:R-:W-:Y:S02]  /*3230*/  FADD R83, R101, R72 ;  /* 0x0000004865537221 */ /* 0x000fe40000000000 */
[----:B------:R-:W-:-:S02]  /*3240*/  FADD R72, R138, R73 ;  /* 0x000000498a487221 */ /* 0x000fc40000000000 */
[----:B0-----:R-:W-:Y:S02]  /*3250*/  FADD R83, R102, R83 ;  /* 0x0000005366537221 */ /* 0x001fe40000000000 */
[----:B--2---:R-:W-:Y:S01]  /*3260*/  FADD R72, R139, R72 ;  /* 0x000000488b487221 */ /* 0x004fe20000000000 */
[----:B------:R-:W-:Y:S02]  /*3270*/  HMMA.16816.F32.BF16 R96, R68, R74, R96 ;  /* 0x0000004a4460723c */ /* 0x000fe40000041860 */
[----:B------:R-:W-:Y:S04]  /*3280*/  SHFL.BFLY PT, R74, R83, 0x2, 0x1f ;  /* 0x0c401f00534a7f89 */ /* 0x000fe800000e0000 */
[----:B------:R-:W0:Y:S01]  /*3290*/  SHFL.BFLY PT, R73, R72, 0x2, 0x1f ;  /* 0x0c401f0048497f89 */ /* 0x000e2200000e0000 */
[----:B------:R-:W-:-:S02]  /*32a0*/  F2FP.BF16.PACK_AB R68, R109, R104 ;  /* 0x000000686d44723e */ /* 0x000fc400000010ff */
[----:B------:R-:W-:Y:S02]  /*32b0*/  F2FP.BF16.PACK_AB R69, R127, R126 ;  /* 0x0000007e7f45723e */ /* 0x000fe400000010ff */
[----:B------:R-:W-:Y:S02]  /*32c0*/  F2FP.BF16.PACK_AB R70, R113, R108 ;  /* 0x0000006c7146723e */ /* 0x000fe400000010ff */
[----:B------:R-:W-:-:S07]  /*32d0*/  F2FP.BF16.PACK_AB R71, R131, R130 ;  /* 0x000000828347723e */ /* 0x000fce00000010ff */
[C---:B-----5:R-:W-:Y:S08]  /*32e0*/  HMMA.16816.F32.BF16 R76, R68.reuse, R92, R76 ;  /* 0x0000005c444c723c */ /* 0x060ff0000004184c */
[----:B-1----:R-:W-:Y:S01]  /*32f0*/  HMMA.16816.F32.BF16 R68, R68, R84, R96 ;  /* 0x000000544444723c */ /* 0x002fe20000041860 */
[----:B0-----:R-:W-:-:S06]  /*3300*/  FADD R90, R72, R73 ;  /* 0x00000049485a7221 */ /* 0x001fcc0000000000 */
[----:B------:R-:W-:Y:S01]  /*3310*/  FADD R84, R83, R74 ;  /* 0x0000004a53547221 */ /* 0x000fe20000000000 */
[----:B------:R-:W0:Y:S04]  /*3320*/  SHFL.BFLY PT, R91, R90, 0x1, 0x1f ;  /* 0x0c201f005a5b7f89 */ /* 0x000e2800000e0000 */
[----:B------:R-:W1:Y:S01]  /*3330*/  SHFL.BFLY PT, R85, R84, 0x1, 0x1f ;  /* 0x0c201f0054557f89 */ /* 0x000e6200000e0000 */
[----:B------:R-:W-:Y:S02]  /*3340*/  IADD3 R7, R7, 0x80, RZ ;  /* 0x0000008007077810 */ /* 0x000fe40007ffe0ff */
[----:B------:R-:W-:Y:S02]  /*3350*/  F2FP.BF16.PACK_AB R80, R105, R100 ;  /* 0x000000646950723e */ /* 0x000fe400000010ff */
[----:B------:R-:W-:-:S02]  /*3360*/  ISETP.GE.AND P0, PT, R7, c[0x0][0x1d0], PT ;  /* 0x0000740007007a0c */ /* 0x000fc40003f06270 */
[----:B------:R-:W-:Y:S02]  /*3370*/  F2FP.BF16.PACK_AB R81, R81, R134 ;  /* 0x000000865151723e */ /* 0x000fe400000010ff */
[----:B------:R-:W-:Y:S02]  /*3380*/  F2FP.BF16.PACK_AB R82, R102, R101 ;  /* 0x000000656652723e */ /* 0x000fe400000010ff */
[----:B------:R-:W-:-:S07]  /*3390*/  F2FP.BF16.PACK_AB R83, R139, R138 ;  /* 0x0000008a8b53723e */ /* 0x000fce00000010ff */
[----:B------:R-:W-:Y:S01]  /*33a0*/  HMMA.16816.F32.BF16 R72, R80, R94, R76 ;  /* 0x0000005e5048723c */ /* 0x000fe2000004184c */
[----:B0-----:R-:W-:Y:S02]  /*33b0*/  FADD R91, R90, R91 ;  /* 0x0000005b5a5b7221 */ /* 0x001fe40000000000 */
[----:B-1----:R-:W-:-:S04]  /*33c0*/  FADD R85, R84, R85 ;  /* 0x0000005554557221 */ /* 0x002fc80000000000 */
[----:B------:R-:W-:Y:S01]  /*33d0*/  MOV R76, 0x80 ;  /* 0x00000080004c7802 */ /* 0x000fe20000000f00 */
[----:B------:R-:W-:Y:S01]  /*33e0*/  HMMA.16816.F32.BF16 R68, R80, R86, R68 ;  /* 0x000000565044723c */ /* 0x000fe20000041844 */
[----:B------:R-:W-:Y:S01]  /*33f0*/  FFMA R160, R163, R160, R91 ;  /* 0x000000a0a3a07223 */ /* 0x000fe2000000005b */
[----:B------:R-:W-:Y:S01]  /*3400*/  MOV R162, R161 ;  /* 0x000000a100a27202 */ /* 0x000fe20000000f00 */
[----:B------:R-:W-:Y:S01]  /*3410*/  FFMA R8, R89, R8, R85 ;  /* 0x0000000859087223 */ /* 0x000fe20000000055 */
[----:B------:R-:W-:Y:S01]  /*3420*/  MOV R145, R88 ;  /* 0x0000005800917202 */ /* 0x000fe20000000f00 */
[C---:B------:R-:W-:Y:S02]  /*3430*/  IMAD R6, R76.reuse, c[0x0][0x1b4], R6 ;  /* 0x00006d004c067a24 */ /* 0x040fe400078e0206 */
[----:B------:R-:W-:Y:S01]  /*3440*/  IMAD R13, R76, c[0x0][0x1a4], R13 ;  /* 0x000069004c0d7a24 */ /* 0x000fe200078e020d */
[----:B------:R-:W-:Y:S01]  /*3450*/  @P0 CALL.REL.NOINC `(.L_x_0) ;  /* 0x0000001000000944 */ /* 0x000fe20003c00000 */
[----:B------:R-:W-:Y:S05]  /*3460*/  BRA `(.L_x_1) ;  /* 0xffffda4000007947 */ /* 0x000fea000383ffff */
.L_x_0:
[----:B------:R-:W-:Y:S01]  /*3470*/  IMAD R11, R2, c[0x0][0x1c0], RZ ;  /* 0x00007000020b7a24 */ /* 0x000fe200078e02ff */
[----:B------:R-:W-:Y:S01]  /*3480*/  MOV R20, R8 ;  /* 0x0000000800147202 */ /* 0x000fe20000000f00 */
[----:B--2---:R-:W-:Y:S01]  /*3490*/  IMAD R12, R3, c[0x0][0x1c4], RZ ;  /* 0x00007100030c7a24 */ /* 0x004fe200078e02ff */
[----:B------:R-:W-:Y:S01]  /*34a0*/  SHF.L.U32 R14, R0, 0x2, RZ ;  /* 0x00000002000e7819 */ /* 0x000fe200000006ff */
[----:B------:R-:W-:Y:S01]  /*34b0*/  BAR.SYNC.DEFER_BLOCKING 0x0 ;  /* 0x0000000000007b1d */ /* 0x000fe20000010000 */
[----:B------:R-:W-:Y:S01]  /*34c0*/  SHF.L.U32 R5, R11, 0x1, RZ ;  /* 0x000000010b057819 */ /* 0x000fe200000006ff */
[C---:B------:R-:W-:Y:S01]  /*34d0*/  IMAD.HI R13, R12.reuse, 0x2, RZ ;  /* 0x000000020c0d7827 */ /* 0x040fe200078e02ff */
[----:B------:R-:W-:-:S02]  /*34e0*/  SHF.L.U32 R6, R12, 0x1, RZ ;  /* 0x000000010c067819 */ /* 0x000fc400000006ff */
[----:B------:R-:W-:Y:S02]  /*34f0*/  FSETP.GEU.AND P3, PT, R160, 1.175494350822287508e-38, PT ;  /* 0x00800000a000780b */ /* 0x000fe40003f6e000 */
[----:B------:R-:W-:Y:S01]  /*3500*/  IADD3 R28, P4, P5, R6, c[0x0][0x178], R5 ;  /* 0x00005e00061c7a10 */ /* 0x000fe20007d9e005 */
[----:B------:R-:W-:Y:S01]  /*3510*/  FMUL R6, R160, 8388608 ;  /* 0x4b000000a0067820 */ /* 0x000fe20000400000 */
[C---:B------:R-:W-:Y:S01]  /*3520*/  FSETP.GEU.AND P0, PT, R20.reuse, 1.175494350822287508e-38, PT ;  /* 0x008000001400780b */ /* 0x040fe20003f0e000 */
[----:B------:R-:W-:Y:S01]  /*3530*/  FMUL R5, R20, 8388608 ;  /* 0x4b00000014057820 */ /* 0x000fe20000400000 */
[----:B------:R-:W-:Y:S02]  /*3540*/  LOP3.LUT R8, R14, 0xc0, RZ, 0xc0, !PT ;  /* 0x000000c00e087812 */ /* 0x000fe400078ec0ff */
[----:B------:R-:W-:Y:S02]  /*3550*/  FSEL R36, R6, R160, !P3 ;  /* 0x000000a006247208 */ /* 0x000fe40005800000 */
[----:B------:R-:W-:-:S02]  /*3560*/  FSEL R34, R5, R20, !P0 ;  /* 0x0000001405227208 */ /* 0x000fc40004000000 */
[----:B------:R-:W-:Y:S02]  /*3570*/  LOP3.LUT R16, R0, 0x18, RZ, 0xc0, !PT ;  /* 0x0000001800107812 */ /* 0x000fe400078ec0ff */
[----:B------:R-:W-:Y:S01]  /*3580*/  LEA R19, R9, R8, 0x3 ;  /* 0x0000000809137211 */ /* 0x000fe200078e18ff */
[----:B------:R-:W-:Y:S01]  /*3590*/  IMAD.HI R8, R11, 0x2, RZ ;  /* 0x000000020b087827 */ /* 0x000fe200078e02ff */
[----:B------:R-:W-:Y:S02]  /*35a0*/  IADD3 R6, R36, -0x3f3504f3, RZ ;  /* 0xc0cafb0d24067810 */ /* 0x000fe40007ffe0ff */
[----:B------:R-:W-:Y:S02]  /*35b0*/  IADD3 R5, R34, -0x3f3504f3, RZ ;  /* 0xc0cafb0d22057810 */ /* 0x000fe40007ffe0ff */
[----:B------:R-:W-:Y:S02]  /*35c0*/  LOP3.LUT R7, R14, 0x180, RZ, 0xc0, !PT ;  /* 0x000001800e077812 */ /* 0x000fe400078ec0ff */
[----:B------:R-:W-:-:S02]  /*35d0*/  LEA R18, R16, R9, 0x2 ;  /* 0x0000000910127211 */ /* 0x000fc400078e10ff */
[----:B------:R-:W-:Y:S02]  /*35e0*/  SHF.R.S32.HI R15, RZ, 0x5, R0 ;  /* 0x00000005ff0f7819 */ /* 0x000fe40000011400 */
[----:B------:R-:W-:Y:S02]  /*35f0*/  FSETP.GT.AND P1, PT, |R20|, 8.50705917302346158658e+37, PT ;  /* 0x7e8000001400780b */ /* 0x000fe40003f24200 */
[----:B------:R-:W-:Y:S02]  /*3600*/  LOP3.LUT R9, R6, 0xff800000, RZ, 0xc0, !PT ;  /* 0xff80000006097812 */ /* 0x000fe400078ec0ff */
[----:B------:R-:W-:Y:S02]  /*3610*/  IADD3.X R30, R13, c[0x0][0x17c], R8, P4, P5 ;  /* 0x00005f000d1e7a10 */ /* 0x000fe400027ea408 */
[----:B------:R-:W-:Y:S01]  /*3620*/  LOP3.LUT R5, R5, 0xff800000, RZ, 0xc0, !PT ;  /* 0xff80000005057812 */ /* 0x000fe200078ec0ff */
[----:B------:R-:W0:Y:S01]  /*3630*/  I2F R11, R9 ;  /* 0x00000009000b7306 */ /* 0x000e220000201400 */
[----:B------:R-:W-:-:S02]  /*3640*/  FSETP.GT.AND P4, PT, |R160|, 8.50705917302346158658e+37, PT ;  /* 0x7e800000a000780b */ /* 0x000fc40003f84200 */
[----:B------:R-:W-:Y:S02]  /*3650*/  LEA R17, R18, R7, 0x4 ;  /* 0x0000000712117211 */ /* 0x000fe400078e20ff */
[----:B------:R-:W-:Y:S01]  /*3660*/  SHF.R.U32.HI R18, RZ, 0x1, R0 ;  /* 0x00000001ff127819 */ /* 0x000fe20000011600 */
[----:B------:R-:W-:Y:S01]  /*3670*/  @P1 FMUL R69, R69, 0.25 ;  /* 0x3e80000045451820 */ /* 0x000fe20000400000 */
[----:B------:R-:W-:Y:S01]  /*3680*/  SGXT R15, R15, 0x1 ;  /* 0x000000010f0f781a */ /* 0x000fe20000000200 */
[----:B------:R1:W2:Y:S01]  /*3690*/  I2F R7, R5 ;  /* 0x0000000500077306 */ /* 0x0002a20000201400 */
[C---:B------:R-:W-:Y:S01]  /*36a0*/  FSETP.GEU.AND P2, PT, |R20|.reuse, 1.175494350822287508e-38, PT ;  /* 0x008000001400780b */ /* 0x040fe20003f4e200 */
[----:B------:R-:W-:Y:S01]  /*36b0*/  @P1 FMUL R20, R20, 0.25 ;  /* 0x3e80000014141820 */ /* 0x000fe20000400000 */
[----:B------:R-:W-:Y:S01]  /*36c0*/  FSEL R8, RZ, -23, P3 ;  /* 0xc1b80000ff087808 */ /* 0x000fe20001800000 */
[----:B------:R-:W-:Y:S01]  /*36d0*/  @P1 FMUL R68, R68, 0.25 ;  /* 0x3e80000044441820 */ /* 0x000fe20000400000 */
[C---:B------:R-:W-:Y:S01]  /*36e0*/  FSETP.GEU.AND P3, PT, |R160|.reuse, 1.175494350822287508e-38, PT ;  /* 0x00800000a000780b */ /* 0x040fe20003f6e200 */
[----:B------:R-:W-:Y:S01]  /*36f0*/  @P4 FMUL R160, R160, 0.25 ;  /* 0x3e800000a0a04820 */ /* 0x000fe20000400000 */
[----:B------:R-:W-:Y:S01]  /*3700*/  LOP3.LUT R6, R18, 0x4, RZ, 0xc0, !PT ;  /* 0x0000000412067812 */ /* 0x000fe200078ec0ff */
[----:B0-----:R-:W-:Y:S01]  /*3710*/  FFMA.FTZ R22, R11, 1.1920928955078125e-07, R8 ;  /* 0x340000000b167823 */ /* 0x001fe20000010008 */
[----:B------:R-:W-:Y:S01]  /*3720*/  LOP3.LUT R15, R15, 0x408, RZ, 0xc0, !PT ;  /* 0x000004080f0f7812 */ /* 0x000fe200078ec0ff */
[----:B------:R-:W-:Y:S01]  /*3730*/  @P1 FMUL R73, R73, 0.25 ;  /* 0x3e80000049491820 */ /* 0x000fe20000400000 */
[----:B-1----:R-:W-:Y:S01]  /*3740*/  IADD3 R5, R34, -R5, RZ ;  /* 0x8000000522057210 */ /* 0x002fe20007ffe0ff */
[----:B------:R-:W-:Y:S01]  /*3750*/  @P1 FMUL R72, R72, 0.25 ;  /* 0x3e80000048481820 */ /* 0x000fe20000400000 */
[----:B------:R-:W-:Y:S01]  /*3760*/  IADD3 R26, R6, R19, RZ ;  /* 0x00000013061a7210 */ /* 0x000fe20007ffe0ff */
[----:B------:R-:W-:Y:S01]  /*3770*/  @!P2 FMUL R20, R20, 16777216 ;  /* 0x4b8000001414a820 */ /* 0x000fe20000400000 */
[----:B------:R-:W-:Y:S01]  /*3780*/  LOP3.LUT R15, R15, 0x7c, R14, 0x78, !PT ;  /* 0x0000007c0f0f7812 */ /* 0x000fe200078e780e */
[----:B------:R-:W-:Y:S01]  /*3790*/  FADD R5, R5, -1 ;  /* 0xbf80000005057421 */ /* 0x000fe20000000000 */
[----:B------:R-:W-:Y:S01]  /*37a0*/  LOP3.LUT R6, R0, 0x40, RZ, 0xc0, !PT ;  /* 0x0000004000067812 */ /* 0x000fe200078ec0ff */
[----:B------:R-:W-:Y:S01]  /*37b0*/  @!P3 FMUL R160, R160, 16777216 ;  /* 0x4b800000a0a0b820 */ /* 0x000fe20000400000 */
[----:B------:R-:W-:Y:S01]  /*37c0*/  MOV R24, 0x3dc6b27f ;  /* 0x3dc6b27f00187802 */ /* 0x000fe20000000f00 */
[----:B------:R0:W1:Y:S01]  /*37d0*/  MUFU.RCP R8, R20 ;  /* 0x0000001400087308 */ /* 0x0000620000001000 */
[----:B------:R-:W-:Y:S01]  /*37e0*/  LEA.HI R18, R16, R17, RZ, 0x1f ;  /* 0x0000001110127211 */ /* 0x000fe200078ff8ff */
[----:B------:R-:W-:Y:S01]  /*37f0*/  @P4 FMUL R71, R71, 0.25 ;  /* 0x3e80000047474820 */ /* 0x000fe20000400000 */
[----:B------:R-:W-:Y:S01]  /*3800*/  FSEL R0, RZ, -23, P0 ;  /* 0xc1b80000ff007808 */ /* 0x000fe20000000000 */
[----:B------:R-:W-:Y:S01]  /*3810*/  @P4 FMUL R70, R70, 0.25 ;  /* 0x3e80000046464820 */ /* 0x000fe20000400000 */
[----:B------:R-:W-:Y:S01]  /*3820*/  ISETP.NE.U32.AND P0, PT, R6, RZ, PT ;  /* 0x000000ff0600720c */ /* 0x000fe20003f05070 */
[----:B------:R-:W-:Y:S01]  /*3830*/  @P4 FMUL R74, R74, 0.25 ;  /* 0x3e8000004a4a4820 */ /* 0x000fe20000400000 */
[----:B------:R-:W-:Y:S01]  /*3840*/  LEA R17, R6, R15, 0x1 ;  /* 0x0000000f06117211 */ /* 0x000fe200078e08ff */
[----:B------:R-:W-:Y:S01]  /*3850*/  FFMA.FTZ R6, R5, R24, -0.16845393180847167969 ;  /* 0xbe2c7f3005067423 */ /* 0x000fe20000010018 */
[----:B------:R-:W-:Y:S01]  /*3860*/  IADD3 R9, R36, -R9, RZ ;  /* 0x8000000924097210 */ /* 0x000fe20007ffe0ff */
[----:B--2---:R-:W-:Y:S01]  /*3870*/  FFMA.FTZ R0, R7, 1.1920928955078125e-07, R0 ;  /* 0x3400000007007823 */ /* 0x004fe20000010000 */
[----:B0-----:R-:W-:Y:S01]  /*3880*/  LOP3.LUT R20, R18, 0x8, RZ, 0x3c, !PT ;  /* 0x0000000812147812 */ /* 0x001fe200078e3cff */
[----:B------:R-:W-:Y:S01]  /*3890*/  FFMA.FTZ R6, R5, R6, 0.1716887056827545166 ;  /* 0x3e2fcf2a05067423 */ /* 0x000fe20000010006 */
[----:B------:R-:W0:Y:S01]  /*38a0*/  MUFU.RCP R7, R160 ;  /* 0x000000a000077308 */ /* 0x000e220000001000 */
[----:B------:R-:W-:Y:S01]  /*38b0*/  @P4 FMUL R75, R75, 0.25 ;  /* 0x3e8000004b4b4820 */ /* 0x000fe20000400000 */
[----:B------:R-:W-:Y:S01]  /*38c0*/  MOV R32, c[0x0][0x1c8] ;  /* 0x0000720000207a02 */ /* 0x000fe20000000f00 */
[----:B------:R-:W-:Y:S01]  /*38d0*/  FFMA.FTZ R6, R5, R6, -0.17900948226451873779 ;  /* 0xbe374e4305067423 */ /* 0x000fe20000010006 */
[----:B------:R-:W-:Y:S01]  /*38e0*/  ISETP.GE.U32.AND P1, PT, R36, 0x7f800000, PT ;  /* 0x7f8000002400780c */ /* 0x000fe20003f26070 */
[----:B------:R-:W-:Y:S01]  /*38f0*/  @!P2 FMUL R69, R69, 16777216 ;  /* 0x4b8000004545a820 */ /* 0x000fe20000400000 */
[----:B------:R-:W-:Y:S01]  /*3900*/  LOP3.LUT R10, R10, 0xf8, RZ, 0xc0, !PT ;  /* 0x000000f80a0a7812 */ /* 0x000fe200078ec0ff */
[----:B------:R-:W-:-:S02]  /*3910*/  FFMA.FTZ R6, R5, R6, 0.20512372255325317383 ;  /* 0x3e520bf405067423 */ /* 0x000fc40000010006 */
[----:B------:R-:W-:Y:S02]  /*3920*/  @!P2 FMUL R68, R68, 16777216 ;  /* 0x4b8000004444a820 */ /* 0x000fe40000400000 */
[----:B------:R-:W-:Y:S02]  /*3930*/  @!P2 FMUL R73, R73, 16777216 ;  /* 0x4b8000004949a820 */ /* 0x000fe40000400000 */
[----:B------:R-:W-:Y:S01]  /*3940*/  @!P2 FMUL R72, R72, 16777216 ;  /* 0x4b8000004848a820 */ /* 0x000fe20000400000 */
[----:B------:R-:W-:Y:S01]  /*3950*/  ISETP.GE.U32.AND P2, PT, R34, 0x7f800000, PT ;  /* 0x7f8000002200780c */ /* 0x000fe20003f46070 */
[----:B------:R-:W-:Y:S02]  /*3960*/  FFMA.FTZ R6, R5, R6, -0.24046532809734344482 ;  /* 0xbe763c8b05067423 */ /* 0x000fe40000010006 */
[----:B------:R-:W-:Y:S02]  /*3970*/  @!P3 FMUL R71, R71, 16777216 ;  /* 0x4b8000004747b820 */ /* 0x000fe40000400000 */
[----:B------:R-:W-:-:S02]  /*3980*/  @!P3 FMUL R70, R70, 16777216 ;  /* 0x4b8000004646b820 */ /* 0x000fc40000400000 */
[----:B------:R-:W-:Y:S02]  /*3990*/  @!P3 FMUL R74, R74, 16777216 ;  /* 0x4b8000004a4ab820 */ /* 0x000fe40000400000 */
[----:B------:R-:W-:Y:S02]  /*39a0*/  @!P3 FMUL R75, R75, 16777216 ;  /* 0x4b8000004b4bb820 */ /* 0x000fe40000400000 */
[C---:B-1----:R-:W-:Y:S02]  /*39b0*/  FMUL R12, R8.reuse, R69 ;  /* 0x00000045080c7220 */ /* 0x042fe40000400000 */
[C---:B------:R-:W-:Y:S02]  /*39c0*/  FMUL R13, R8.reuse, R68 ;  /* 0x00000044080d7220 */ /* 0x040fe40000400000 */
[C---:B------:R-:W-:Y:S02]  /*39d0*/  FMUL R15, R8.reuse, R73 ;  /* 0x00000049080f7220 */ /* 0x040fe40000400000 */
[----:B------:R-:W-:-:S02]  /*39e0*/  FMUL R16, R8, R72 ;  /* 0x0000004808107220 */ /* 0x000fc40000400000 */
[----:B------:R-:W-:Y:S01]  /*39f0*/  FFMA.FTZ R6, R5, R6, 0.28857114911079406738 ;  /* 0x3e93bf9905067423 */ /* 0x000fe20000010006 */
[----:B------:R-:W-:Y:S01]  /*3a00*/  F2FP.BF16.PACK_AB R12, R12, R15 ;  /* 0x0000000f0c0c723e */ /* 0x000fe200000010ff */
[----:B0-----:R-:W-:Y:S01]  /*3a10*/  FMUL R8, R7, R71 ;  /* 0x0000004707087220 */ /* 0x001fe20000400000 */
[----:B------:R-:W-:Y:S01]  /*3a20*/  F2FP.BF16.PACK_AB R13, R13, R16 ;  /* 0x000000100d0d723e */ /* 0x000fe200000010ff */
[----:B------:R-:W-:Y:S01]  /*3a30*/  FMUL R11, R7, R70 ;  /* 0x00000046070b7220 */ /* 0x000fe20000400000 */
[----:B------:R-:W-:Y:S01]  /*3a40*/  LOP3.LUT R16, R17, 0x4, RZ, 0x3c, !PT ;  /* 0x0000000411107812 */ /* 0x000fe200078e3cff */
[C---:B------:R-:W-:Y:S01]  /*3a50*/  FMUL R14, R7.reuse, R74 ;  /* 0x0000004a070e7220 */ /* 0x040fe20000400000 */
[----:B------:R-:W-:Y:S01]  /*3a60*/  STS [R17+0x100], R12 ;  /* 0x0001000c11007388 */ /* 0x000fe20000000800 */
[----:B------:R-:W-:Y:S02]  /*3a70*/  FMUL R7, R7, R75 ;  /* 0x0000004b07077220 */ /* 0x000fe40000400000 */
[----:B------:R-:W-:Y:S01]  /*3a80*/  FFMA.FTZ R6, R5, R6, -0.36067417263984680176 ;  /* 0xbeb8aa4905067423 */ /* 0x000fe20000010006 */
[----:B------:R-:W-:Y:S01]  /*3a90*/  F2FP.BF16.PACK_AB R14, R11, R14 ;  /* 0x0000000e0b0e723e */ /* 0x000fe200000010ff */
[----:B------:R-:W-:Y:S01]  /*3aa0*/  STS [R17], R13 ;  /* 0x0000000d11007388 */ /* 0x000fe20000000800 */
[----:B------:R-:W-:Y:S01]  /*3ab0*/  F2FP.BF16.PACK_AB R15, R8, R7 ;  /* 0x00000007080f723e */ /* 0x000fe200000010ff */
[----:B------:R-:W-:-:S02]  /*3ac0*/  FFMA.FTZ R6, R5, R6, 0.48089820146560668945 ;  /* 0x3ef6384a05067423 */ /* 0x000fc40000010006 */
[----:B------:R0:W-:Y:S01]  /*3ad0*/  STS [R16+0x200], R14 ;  /* 0x0002000e10007388 */ /* 0x0001e20000000800 */
[----:B------:R-:W-:Y:S02]  /*3ae0*/  FADD R23, R9, -1 ;  /* 0xbf80000009177421 */ /* 0x000fe40000000000 */
[C---:B------:R-:W-:Y:S01]  /*3af0*/  FFMA.FTZ R6, R5.reuse, R6, -0.72134751081466674805 ;  /* 0xbf38aa3b05067423 */ /* 0x040fe20000010006 */
[----:B------:R1:W-:Y:S01]  /*3b00*/  STS [R16+0x300], R15 ;  /* 0x0003000f10007388 */ /* 0x0003e20000000800 */
[----:B------:R-:W-:Y:S02]  /*3b10*/  IMAD R7, R4, c[0x0][0x1c8], RZ ;  /* 0x0000720004077a24 */ /* 0x000fe400078e02ff */
[----:B------:R-:W-:Y:S01]  /*3b20*/  FMUL R6, R5, R6 ;  /* 0x0000000605067220 */ /* 0x000fe20000400000 */
[----:B------:R-:W-:Y:S01]  /*3b30*/  BAR.SYNC.DEFER_BLOCKING 0x0 ;  /* 0x0000000000007b1d */ /* 0x000fe20000010000 */
[----:B------:R-:W-:Y:S01]  /*3b40*/  FFMA.FTZ R4, R23, R24, -0.16845393180847167969 ;  /* 0xbe2c7f3017047423 */ /* 0x000fe20000010018 */
[C---:B0-----:R-:W-:Y:S01]  /*3b50*/  LOP3.LUT R14, R18.reuse, 0x4, RZ, 0x3c, !PT ;  /* 0x00000004120e7812 */ /* 0x041fe200078e3cff */
[----:B------:R-:W-:Y:S01]  /*3b60*/  FMUL R6, R5, R6 ;  /* 0x0000000605067220 */ /* 0x000fe20000400000 */
[----:B------:R-:W-:-:S02]  /*3b70*/  LOP3.LUT R24, R18, 0xc, RZ, 0x3c, !PT ;  /* 0x0000000c12187812 */ /* 0x000fc400078e3cff */
[C---:B------:R-:W-:Y:S01]  /*3b80*/  LEA R9, R32.reuse, R7, 0x1 ;  /* 0x0000000720097211 */ /* 0x040fe200078e08ff */
[----:B------:R-:W-:Y:S02]  /*3b90*/  FFMA.FTZ R11, R5, 1.4426950216293334961, R6 ;  /* 0x3fb8aa3b050b7823 */ /* 0x000fe40000010006 */
[----:B------:R-:W-:Y:S01]  /*3ba0*/  FFMA.FTZ R6, R23, R4, 0.1716887056827545166 ;  /* 0x3e2fcf2a17067423 */ /* 0x000fe20000010004 */
[----:B------:R-:W-:Y:S01]  /*3bb0*/  LEA R13, R32, R9, 0x1 ;  /* 0x00000009200d7211 */ /* 0x000fe200078e08ff */
[----:B------:R-:W-:Y:S01]  /*3bc0*/  FADD R0, R0, R11 ;  /* 0x0000000b00007221 */ /* 0x000fe20000000000 */
[----:B------:R-:W-:Y:S01]  /*3bd0*/  LEA R4, P3, R7, R28, 0x1 ;  /* 0x0000001c07047211 */ /* 0x000fe200078608ff */
[----:B------:R-:W-:Y:S01]  /*3be0*/  FFMA.FTZ R8, R23, R6, -0.17900948226451873779 ;  /* 0xbe374e4317087423 */ /* 0x000fe20000010006 */
[C---:B-1----:R-:W-:Y:S02]  /*3bf0*/  LEA R15, R32.reuse, R13, 0x1 ;  /* 0x0000000d200f7211 */ /* 0x042fe400078e08ff */
[----:B------:R-:W-:Y:S01]  /*3c00*/  LEA R6, P4, R9, R28, 0x1 ;  /* 0x0000001c09067211 */ /* 0x000fe200078808ff */
[----:B------:R-:W-:Y:S01]  /*3c10*/  FFMA.FTZ R8, R23, R8, 0.20512372255325317383 ;  /* 0x3e520bf417087423 */ /* 0x000fe20000010008 */
[----:B------:R-:W-:-:S02]  /*3c20*/  LEA R17, R32, R15, 0x1 ;  /* 0x0000000f20117211 */ /* 0x000fc400078e08ff */
[----:B------:R-:W-:Y:S01]  /*3c30*/  LEA.HI.X.SX32 R5, R7, R30, 0x1, P3 ;  /* 0x0000001e07057211 */ /* 0x000fe200018f0eff */
[----:B------:R-:W-:Y:S01]  /*3c40*/  FFMA.FTZ R12, R23, R8, -0.24046532809734344482 ;  /* 0xbe763c8b170c7423 */ /* 0x000fe20000010008 */
[----:B------:R-:W-:Y:S01]  /*3c50*/  LEA R8, P5, R13, R28, 0x1 ;  /* 0x0000001c0d087211 */ /* 0x000fe200078a08ff */
[----:B------:R-:W0:Y:S02]  /*3c60*/  LDS R27, [R18] ;  /* 0x00000000121b7984 */ /* 0x000e240000000800 */
[C---:B------:R-:W-:Y:S01]  /*3c70*/  FFMA.FTZ R12, R23.reuse, R12, 0.28857114911079406738 ;  /* 0x3e93bf99170c7423 */ /* 0x040fe2000001000c */
[----:B------:R-:W-:Y:S01]  /*3c80*/  LEA R19, R32, R17, 0x1 ;  /* 0x0000001120137211 */ /* 0x000fe200078e08ff */
[----:B------:R1:W2:Y:S02]  /*3c90*/  LDS R29, [R14] ;  /* 0x000000000e1d7984 */ /* 0x0002a40000000800 */
[----:B------:R-:W-:Y:S01]  /*3ca0*/  FFMA.FTZ R12, R23, R12, -0.36067417263984680176 ;  /* 0xbeb8aa49170c7423 */ /* 0x000fe2000001000c */
[----:B------:R-:W-:Y:S01]  /*3cb0*/  LEA.HI.X.SX32 R7, R9, R30, 0x1, P4 ;  /* 0x0000001e09077211 */ /* 0x000fe200020f0eff */
[----:B------:R-:W3:Y:S02]  /*3cc0*/  LDS R31, [R20] ;  /* 0x00000000141f7984 */ /* 0x000ee40000000800 */
[----:B------:R-:W-:Y:S01]  /*3cd0*/  FFMA.FTZ R16, R23, R12, 0.48089820146560668945 ;  /* 0x3ef6384a17107423 */ /* 0x000fe2000001000c */
[----:B------:R-:W-:Y:S01]  /*3ce0*/  LEA R12, P3, R15, R28, 0x1 ;  /* 0x0000001c0f0c7211 */ /* 0x000fe200078608ff */
[----:B------:R4:W5:Y:S02]  /*3cf0*/  LDS R33, [R24] ;  /* 0x0000000018217984 */ /* 0x0009640000000800 */
[----:B------:R-:W-:Y:S01]  /*3d00*/  FFMA.FTZ R16, R23, R16, -0.72134751081466674805 ;  /* 0xbf38aa3b17107423 */ /* 0x000fe20000010010 */
[----:B------:R-:W-:-:S02]  /*3d10*/  LEA.HI.X.SX32 R9, R13, R30, 0x1, P5 ;  /* 0x0000001e0d097211 */ /* 0x000fc400028f0eff */
[----:B-1----:R-:W-:Y:S02]  /*3d20*/  LEA R14, P4, R17, R28, 0x1 ;  /* 0x0000001c110e7211 */ /* 0x002fe400078808ff */
[----:B------:R-:W-:Y:S01]  /*3d30*/  LEA.HI.X.SX32 R13, R15, R30, 0x1, P3 ;  /* 0x0000001e0f0d7211 */ /* 0x000fe200018f0eff */
[----:B----4-:R-:W-:Y:S01]  /*3d40*/  FMUL R24, R23, R16 ;  /* 0x0000001017187220 */ /* 0x010fe20000400000 */
[----:B------:R-:W-:Y:S02]  /*3d50*/  LEA R16, P3, R19, R28, 0x1 ;  /* 0x0000001c13107211 */ /* 0x000fe400078608ff */
[----:B------:R-:W-:Y:S01]  /*3d60*/  LEA R21, R32, R19, 0x1 ;  /* 0x0000001320157211 */ /* 0x000fe200078e08ff */
[----:B------:R-:W-:Y:S01]  /*3d70*/  FMUL R24, R23, R24 ;  /* 0x0000001817187220 */ /* 0x000fe20000400000 */
[----:B------:R-:W-:Y:S02]  /*3d80*/  LEA.HI.X.SX32 R15, R17, R30, 0x1, P4 ;  /* 0x0000001e110f7211 */ /* 0x000fe400020f0eff */
[----:B------:R-:W-:Y:S01]  /*3d90*/  @P1 MOV R11, 0x7f800000 ;  /* 0x7f800000000b1802 */ /* 0x000fe20000000f00 */
[----:B------:R-:W-:Y:S01]  /*3da0*/  FFMA.FTZ R23, R23, 1.4426950216293334961, R24 ;  /* 0x3fb8aa3b17177823 */ /* 0x000fe20000010018 */
[----:B------:R-:W-:-:S02]  /*3db0*/  @P2 MOV R24, 0x7f800000 ;  /* 0x7f80000000182802 */ /* 0x000fc40000000f00 */
[----:B------:R-:W-:Y:S01]  /*3dc0*/  LEA.HI.X.SX32 R17, R19, R30, 0x1, P3 ;  /* 0x0000001e13117211 */ /* 0x000fe200018f0eff */
[----:B------:R-:W-:Y:S01]  /*3dd0*/  FADD R22, R22, R23 ;  /* 0x0000001716167221 */ /* 0x000fe20000000000 */
[C---:B------:R-:W-:Y:S01]  /*3de0*/  FSETP.NEU.AND P3, PT, R34.reuse, RZ, PT ;  /* 0x000000ff2200720b */ /* 0x040fe20003f6d000 */
[----:B------:R-:W-:Y:S01]  /*3df0*/  @P2 FFMA.FTZ R0, R34, R24, +INF ;  /* 0x7f80000022002423 */ /* 0x000fe20000010018 */
[----:B------:R-:W-:Y:S01]  /*3e00*/  LEA R25, R32, R21, 0x1 ;  /* 0x0000001520197211 */ /* 0x000fe200078e08ff */
[C---:B------:R-:W-:Y:S01]  /*3e10*/  @P1 FFMA.FTZ R22, R36.reuse, R11, +INF ;  /* 0x7f80000024161423 */ /* 0x040fe2000001000b */
[----:B------:R-:W-:Y:S02]  /*3e20*/  FSETP.NEU.AND P2, PT, R36, RZ, PT ;  /* 0x000000ff2400720b */ /* 0x000fe40003f4d000 */
[----:B------:R-:W-:Y:S01]  /*3e30*/  FSEL R0, R0, -INF , P3 ;  /* 0xff80000000007808 */ /* 0x000fe20001800000 */
[----:B0-----:R0:W-:Y:S01]  /*3e40*/  STG.E.U16 [R4.64], R27 ;  /* 0x0000001b04007986 */ /* 0x0011e2000c101504 */
[----:B------:R-:W-:-:S02]  /*3e50*/  LEA R18, P4, R21, R28, 0x1 ;  /* 0x0000001c15127211 */ /* 0x000fc400078808ff */
[----:B------:R-:W-:Y:S01]  /*3e60*/  LEA R20, P5, R25, R28, 0x1 ;  /* 0x0000001c19147211 */ /* 0x000fe200078a08ff */
[----:B--2---:R1:W-:Y:S01]  /*3e70*/  STG.E.U16 [R6.64], R29 ;  /* 0x0000001d06007986 */ /* 0x0043e2000c101504 */
[----:B------:R-:W-:Y:S01]  /*3e80*/  FSEL R11, R22, -INF , P2 ;  /* 0xff800000160b7808 */ /* 0x000fe20001000000 */
[----:B------:R-:W-:Y:S01]  /*3e90*/  FFMA R22, R0, 0.69314718246459960938, R161 ;  /* 0x3f31721800167823 */ /* 0x000fe200000000a1 */
[-C--:B------:R-:W-:Y:S01]  /*3ea0*/  LEA.HI.X.SX32 R19, R21, R30.reuse, 0x1, P4 ;  /* 0x0000001e15137211 */ /* 0x080fe200020f0eff */
[----:B---3--:R2:W-:Y:S01]  /*3eb0*/  STG.E.U16 [R8.64], R31 ;  /* 0x0000001f08007986 */ /* 0x0085e2000c101504 */
[----:B------:R-:W-:Y:S01]  /*3ec0*/  LEA.HI.X.SX32 R21, R25, R30, 0x1, P5 ;  /* 0x0000001e19157211 */ /* 0x000fe200028f0eff */
[----:B------:R-:W-:Y:S01]  /*3ed0*/  FFMA R23, R11, 0.69314718246459960938, R88 ;  /* 0x3f3172180b177823 */ /* 0x000fe20000000058 */
[----:B0-----:R-:W-:Y:S01]  /*3ee0*/  PRMT R5, R29, 0x7632, R5 ;  /* 0x000076321d057816 */ /* 0x001fe20000000005 */
[----:B-----5:R0:W-:Y:S01]  /*3ef0*/  STG.E.U16 [R12.64], R33 ;  /* 0x000000210c007986 */ /* 0x0201e2000c101504 */
[----:B------:R-:W-:-:S02]  /*3f00*/  PRMT R0, R33, 0x7632, R0 ;  /* 0x0000763221007816 */ /* 0x000fc40000000000 */
[----:B-1----:R-:W-:Y:S02]  /*3f10*/  PRMT R7, R27, 0x7632, R7 ;  /* 0x000076321b077816 */ /* 0x002fe40000000007 */
[----:B--2---:R-:W-:-:S03]  /*3f20*/  PRMT R9, R31, 0x7632, R9 ;  /* 0x000076321f097816 */ /* 0x004fc60000000009 */
[----:B------:R0:W-:Y:S04]  /*3f30*/  STG.E.U16 [R14.64], R7 ;  /* 0x000000070e007986 */ /* 0x0001e8000c101504 */
[----:B------:R0:W-:Y:S04]  /*3f40*/  STG.E.U16 [R16.64], R5 ;  /* 0x0000000510007986 */ /* 0x0001e8000c101504 */
[----:B------:R0:W-:Y:S04]  /*3f50*/  STG.E.U16 [R18.64], R9 ;  /* 0x0000000912007986 */ /* 0x0001e8000c101504 */
[----:B------:R0:W-:Y:S04]  /*3f60*/  STG.E.U16 [R20.64], R0 ;  /* 0x0000000014007986 */ /* 0x0001e8000c101504 */
[----:B------:R-:W-:Y:S06]  /*3f70*/  BAR.SYNC.DEFER_BLOCKING 0x0 ;  /* 0x0000000000007b1d */ /* 0x000fec0000010000 */
[----:B------:R0:W-:Y:S04]  /*3f80*/  STS.64 [R10], R22 ;  /* 0x000000160a007388 */ /* 0x0001e80000000a00 */
[----:B------:R-:W-:Y:S06]  /*3f90*/  BAR.SYNC.DEFER_BLOCKING 0x0 ;  /* 0x0000000000007b1d */ /* 0x000fec0000010000 */
[----:B------:R-:W-:Y:S05]  /*3fa0*/  @P0 EXIT ;  /* 0x000000000000094d */ /* 0x000fea0003800000 */
[----:B0-----:R-:W0:Y:S01]  /*3fb0*/  LDS R7, [R26] ;  /* 0x000000001a077984 */ /* 0x001e220000000800 */
[----:B------:R-:W-:Y:S01]  /*3fc0*/  IMAD R2, R2, c[0x0][0x1cc], RZ ;  /* 0x0000730002027a24 */ /* 0x000fe200078e02ff */
[C---:B------:R-:W-:Y:S01]  /*3fd0*/  SHF.L.U32 R5, R3.reuse, 0x2, RZ ;  /* 0x0000000203057819 */ /* 0x040fe200000006ff */
[----:B------:R-:W-:-:S03]  /*3fe0*/  IMAD.HI R4, R3, 0x4, RZ ;  /* 0x0000000403047827 */ /* 0x000fc600078e02ff */
[C---:B------:R-:W-:Y:S01]  /*3ff0*/  SHF.L.U32 R0, R2.reuse, 0x2, RZ ;  /* 0x0000000202007819 */ /* 0x040fe200000006ff */
[----:B------:R-:W-:-:S03]  /*4000*/  IMAD.HI R3, R2, 0x4, RZ ;  /* 0x0000000402037827 */ /* 0x000fc600078e02ff */
[----:B------:R-:W-:-:S04]  /*4010*/  IADD3 R2, P0, P1, R5, c[0x0][0x180], R0 ;  /* 0x0000600005027a10 */ /* 0x000fc8000791e000 */
[----:B------:R-:W-:-:S05]  /*4020*/  IADD3.X R3, R4, c[0x0][0x184], R3, P0, P1 ;  /* 0x0000610004037a10 */ /* 0x000fca00007e2403 */
[----:B0-----:R-:W-:Y:S01]  /*4030*/  STG.E [R2.64], R7 ;  /* 0x0000000702007986 */ /* 0x001fe2000c101904 */
[----:B------:R-:W-:Y:S05]  /*4040*/  EXIT ;  /* 0x000000000000794d */ /* 0x000fea0003800000 */
.L_x_2:
[----:B------:R-:W-:-:S00]  /*4050*/  BRA `(.L_x_2) ;  /* 0xfffffff000007947 */ /* 0x000fc0000383ffff */
[----:B------:R-:W-:-:S00]  /*4060*/  NOP ;  /* 0x0000000000007918 */ /* 0x000fc00000000000 */
        /* <DEDUP_REMOVED lines=9> */
.L_x_3:


//--------------------- .nv.global.init           --------------------------
	.section	.nv.global.init,"aw",@progbits
.nv.global.init:
	.type		_$_str,@object
	.size		_$_str,(.L_0 - _$_str)
_$_str:
        /*0000*/ 	.byte	0x5f, 0x5f, 0x43, 0x55, 0x44, 0x41, 0x5f, 0x46, 0x54, 0x5a, 0x00
.L_0:


//--------------------- .nv.shared.attn_fwd       --------------------------
	.section	.nv.shared.attn_fwd,"aw",@nobits
	.sectionflags	@""
	.align	16
